	.target	sm_90a

	.elftype	@"ET_EXEC"


//--------------------- .note.nv.tkinfo           --------------------------
	.section	.note.nv.tkinfo,"",@"SHT_NOTE"
	.sectionflags	@"SHF_NOTE_NV_TKINFO"
	.tkinfo
        /*0018*/ 	.word	0x00000002
        /*0030*/ 	.string	""
        /*0030*/ 	.string	"ptxas"
        /*0030*/ 	.string	"Cuda compilation tools, release 13.0, V13.0.88"
        /*0030*/ 	.string	"Build cuda_13.0.r13.0/compiler.36424714_0"
        /*0030*/ 	.string	"-v  -suppress-debug-info  -lineinfo  -arch sm_90a "



//--------------------- .note.nv.cuinfo           --------------------------
	.section	.note.nv.cuinfo,"",@"SHT_NOTE"
	.sectionflags	@"SHF_NOTE_NV_CUINFO"
        /*0018*/ 	.short	0x0002
        /*001a*/ 	.short	0x005a
        /*001c*/ 	.short	0x0082
	.zero		2


//--------------------- .nv.info                  --------------------------
	.section	.nv.info,"",@"SHT_CUDA_INFO"
	.align	4


	//----- nvinfo : EIATTR_REGCOUNT
	.align		4
        /*0000*/ 	.byte	0x04, 0x2f
        /*0002*/ 	.short	(.L_1 - .L_0)
	.align		4
.L_0:
        /*0004*/ 	.word	index@(gluon_wgmma)
        /*0008*/ 	.word	0x000000ff


	//----- nvinfo : EIATTR_FRAME_SIZE
	.align		4
.L_1:
        /*000c*/ 	.byte	0x04, 0x11
        /*000e*/ 	.short	(.L_3 - .L_2)
	.align		4
.L_2:
        /*0010*/ 	.word	index@(gluon_wgmma)
        /*0014*/ 	.word	0x00000270


	//----- nvinfo : EIATTR_MIN_STACK_SIZE
	.align		4
.L_3:
        /*0018*/ 	.byte	0x04, 0x12
        /*001a*/ 	.short	(.L_5 - .L_4)
	.align		4
.L_4:
        /*001c*/ 	.word	index@(gluon_wgmma)
        /*0020*/ 	.word	0x00000270
.L_5:


//--------------------- .nv.compat                --------------------------
	.section	.nv.compat,"",@"SHT_CUDA_COMPAT_INFO"
	.align	4
        /*0000*/ 	.byte	0x02, 0x09, 0x01, 0x00, 0x02, 0x02, 0x04, 0x00, 0x02, 0x05, 0x05, 0x00, 0x03, 0x07, 0x01, 0x01
        /*0010*/ 	.byte	0x02, 0x03, 0x03, 0x00, 0x02, 0x06, 0x01, 0x00, 0x04, 0x0b, 0x08, 0x00, 0x00, 0x00, 0x00, 0x00
        /*0020*/ 	.byte	0x00, 0x00, 0x00, 0x00


//--------------------- .nv.info.gluon_wgmma      --------------------------
	.section	.nv.info.gluon_wgmma,"",@"SHT_CUDA_INFO"
	.sectionflags	@""
	.align	4


	//----- nvinfo : EIATTR_CUDA_API_VERSION
	.align		4
        /*0000*/ 	.byte	0x04, 0x37
        /*0002*/ 	.short	(.L_7 - .L_6)
.L_6:
        /*0004*/ 	.word	0x00000082


	//----- nvinfo : EIATTR_KPARAM_INFO
	.align		4
.L_7:
        /*0008*/ 	.byte	0x04, 0x17
        /*000a*/ 	.short	(.L_9 - .L_8)
.L_8:
        /*000c*/ 	.word	0x00000000
        /*0010*/ 	.short	0x000a
        /*0012*/ 	.short	0x0048
        /*0014*/ 	.byte	0x00, 0xf4, 0x21, 0x00


	//----- nvinfo : EIATTR_KPARAM_INFO
	.align		4
.L_9:
        /*0018*/ 	.byte	0x04, 0x17
        /*001a*/ 	.short	(.L_11 - .L_10)
.L_10:
        /*001c*/ 	.word	0x00000000
        /*0020*/ 	.short	0x0009
        /*0022*/ 	.short	0x0040
        /*0024*/ 	.byte	0x00, 0xf4, 0x21, 0x00


	//----- nvinfo : EIATTR_KPARAM_INFO
	.align		4
.L_11:
        /*0028*/ 	.byte	0x04, 0x17
        /*002a*/ 	.short	(.L_13 - .L_12)
.L_12:
        /*002c*/ 	.word	0x00000000
        /*0030*/ 	.short	0x0008
        /*0032*/ 	.short	0x0038
        /*0034*/ 	.byte	0x00, 0xf0, 0x21, 0x00


	//----- nvinfo : EIATTR_KPARAM_INFO
	.align		4
.L_13:
        /*0038*/ 	.byte	0x04, 0x17
        /*003a*/ 	.short	(.L_15 - .L_14)
.L_14:
        /*003c*/ 	.word	0x00000000
        /*0040*/ 	.short	0x0007
        /*0042*/ 	.short	0x0030
        /*0044*/ 	.byte	0x00, 0xf0, 0x21, 0x00


	//----- nvinfo : EIATTR_KPARAM_INFO
	.align		4
.L_15:
        /*0048*/ 	.byte	0x04, 0x17
        /*004a*/ 	.short	(.L_17 - .L_16)
.L_16:
        /*004c*/ 	.word	0x00000000
        /*0050*/ 	.short	0x0006
        /*0052*/ 	.short	0x0028
        /*0054*/ 	.byte	0x00, 0xf0, 0x21, 0x00


	//----- nvinfo : EIATTR_KPARAM_INFO
	.align		4
.L_17:
        /*0058*/ 	.byte	0x04, 0x17
        /*005a*/ 	.short	(.L_19 - .L_18)
.L_18:
        /*005c*/ 	.word	0x00000000
        /*0060*/ 	.short	0x0005
        /*0062*/ 	.short	0x0020
        /*0064*/ 	.byte	0x00, 0xf0, 0x11, 0x00


	//----- nvinfo : EIATTR_KPARAM_INFO
	.align		4
.L_19:
        /*0068*/ 	.byte	0x04, 0x17
        /*006a*/ 	.short	(.L_21 - .L_20)
.L_20:
        /*006c*/ 	.word	0x00000000
        /*0070*/ 	.short	0x0004
        /*0072*/ 	.short	0x001c
        /*0074*/ 	.byte	0x00, 0xf0, 0x11, 0x00


	//----- nvinfo : EIATTR_KPARAM_INFO
	.align		4
.L_21:
        /*0078*/ 	.byte	0x04, 0x17
        /*007a*/ 	.short	(.L_23 - .L_22)
.L_22:
        /*007c*/ 	.word	0x00000000
        /*0080*/ 	.short	0x0003
        /*0082*/ 	.short	0x0018
        /*0084*/ 	.byte	0x00, 0xf0, 0x11, 0x00


	//----- nvinfo : EIATTR_KPARAM_INFO
	.align		4
.L_23:
        /*0088*/ 	.byte	0x04, 0x17
        /*008a*/ 	.short	(.L_25 - .L_24)
.L_24:
        /*008c*/ 	.word	0x00000000
        /*0090*/ 	.short	0x0002
        /*0092*/ 	.short	0x0010
        /*0094*/ 	.byte	0x00, 0xf4, 0x21, 0x00


	//----- nvinfo : EIATTR_KPARAM_INFO
	.align		4
.L_25:
        /*0098*/ 	.byte	0x04, 0x17
        /*009a*/ 	.short	(.L_27 - .L_26)
.L_26:
        /*009c*/ 	.word	0x00000000
        /*00a0*/ 	.short	0x0001
        /*00a2*/ 	.short	0x0008
        /*00a4*/ 	.byte	0x00, 0xf4, 0x21, 0x00


	//----- nvinfo : EIATTR_KPARAM_INFO
	.align		4
.L_27:
        /*00a8*/ 	.byte	0x04, 0x17
        /*00aa*/ 	.short	(.L_29 - .L_28)
.L_28:
        /*00ac*/ 	.word	0x00000000
        /*00b0*/ 	.short	0x0000
        /*00b2*/ 	.short	0x0000
        /*00b4*/ 	.byte	0x00, 0xf4, 0x21, 0x00


	//----- nvinfo : EIATTR_SPARSE_MMA_MASK
	.align		4
.L_29:
        /*00b8*/ 	.byte	0x03, 0x50
        /*00ba*/ 	.short	0x0000


	//----- nvinfo : EIATTR_MAXREG_COUNT
	.align		4
        /*00bc*/ 	.byte	0x03, 0x1b
        /*00be*/ 	.short	0x00ff


	//----- nvinfo : EIATTR_NUM_BARRIERS
	.align		4
        /*00c0*/ 	.byte	0x02, 0x4c
        /*00c2*/ 	.byte	0x01
	.zero		1


	//----- nvinfo : EIATTR_ANNOTATIONS
	.align		4
        /*00c4*/ 	.byte	0x04, 0x55
        /*00c6*/ 	.short	(.L_31 - .L_30)


	//   ....[0]....
.L_30:
        /*00c8*/ 	.word	0x00000001
        /*00cc*/ 	.byte	0xa0, 0x10, 0x00, 0x00, 0x01, 0x00, 0x00, 0x00, 0xe0, 0x10, 0x00, 0x00, 0x01, 0x00, 0x00, 0x00
        /* <DEDUP_REMOVED lines=272> */
        /*11dc*/ 	.byte	0x80, 0x41, 0x00, 0x00, 0x01, 0x00, 0x00, 0x00, 0x90, 0x41, 0x00, 0x00


	//----- nvinfo : EIATTR_MERCURY_ISA_VERSION
	.align		4
.L_31:
        /*11e8*/ 	.byte	0x03, 0x5f
        /*11ea*/ 	.short	0x0101


	//----- nvinfo : EIATTR_INT_WARP_WIDE_INSTR_OFFSETS
	.align		4
        /*11ec*/ 	.byte	0x04, 0x31
        /*11ee*/ 	.short	(.L_33 - .L_32)


	//   ....[0]....
.L_32:
        /*11f0*/ 	.word	0x00001d50


	//   ....[1]....
        /*11f4*/ 	.word	0x00001de0


	//   ....[2]....
        /*11f8*/ 	.word	0x00002c10


	//   ....[3]....
        /*11fc*/ 	.word	0x00002c20


	//   ....[4]....
        /*1200*/ 	.word	0x00002c30


	//   ....[5]....
        /*1204*/ 	.word	0x00002c40


	//   ....[6]....
        /*1208*/ 	.word	0x000043d0


	//   ....[7]....
        /*120c*/ 	.word	0x000043f0


	//----- nvinfo : EIATTR_COOP_GROUP_MASK_REGIDS
	.align		4
.L_33:
        /*1210*/ 	.byte	0x04, 0x29
        /*1212*/ 	.short	(.L_35 - .L_34)


	//   ....[0]....
.L_34:
        /*1214*/ 	.word	0xffffffff


	//   ....[1]....
        /*1218*/ 	.word	0xffffffff


	//   ....[2]....
        /*121c*/ 	.word	0xffffffff


	//----- nvinfo : EIATTR_COOP_GROUP_INSTR_OFFSETS
	.align		4
.L_35:
        /*1220*/ 	.byte	0x04, 0x28
        /*1222*/ 	.short	(.L_37 - .L_36)


	//   ....[0]....
.L_36:
        /*1224*/ 	.word	0x00000150


	//   ....[1]....
        /*1228*/ 	.word	0x000006f0


	//   ....[2]....
        /*122c*/ 	.word	0x00000cc0


	//----- nvinfo : EIATTR_MBARRIER_INSTR_OFFSETS
	.align		4
.L_37:
        /*1230*/ 	.byte	0x04, 0x39
        /*1232*/ 	.short	(.L_39 - .L_38)


	//   ....[0]....
.L_38:
        /*1234*/ 	.word	0x00001e80
        /*1238*/ 	.word	0x000000ff
        /*123c*/ 	.word	0x00006000
        /*1240*/ 	.short	0x0100
        /*1242*/ 	.byte	0x08
	.zero		1


	//   ....[1]....
        /*1244*/ 	.word	0x00002d50
        /*1248*/ 	.word	0x000000ff
        /*124c*/ 	.word	0x00006000
        /*1250*/ 	.short	0x010a
        /*1252*/ 	.byte	0x08
	.zero		1


	//   ....[2]....
        /*1254*/ 	.word	0x00003920
        /*1258*/ 	.word	0x000000ff
        /*125c*/ 	.word	0x00006000
        /*1260*/ 	.short	0x0108
        /*1262*/ 	.byte	0x08
	.zero		1


	//   ....[3]....
        /*1264*/ 	.word	0x000053c0
        /*1268*/ 	.word	0x000000ff
        /*126c*/ 	.word	0x00006000
        /*1270*/ 	.short	0x010a
        /*1272*/ 	.byte	0x08
	.zero		1


	//----- nvinfo : EIATTR_NUM_MBARRIERS
	.align		4
.L_39:
        /*1274*/ 	.byte	0x03, 0x38
        /*1276*/ 	.short	0x0001


	//----- nvinfo : EIATTR_EXIT_INSTR_OFFSETS
	.align		4
        /*1278*/ 	.byte	0x04, 0x1c
        /*127a*/ 	.short	(.L_41 - .L_40)


	//   ....[0]....
.L_40:
        /*127c*/ 	.word	0x000053b0


	//----- nvinfo : EIATTR_REQNTID
	.align		4
.L_41:
        /*1280*/ 	.byte	0x04, 0x10
        /*1282*/ 	.short	(.L_43 - .L_42)
.L_42:
        /*1284*/ 	.word	0x00000080
        /*1288*/ 	.word	0x00000001
        /*128c*/ 	.word	0x00000001


	//----- nvinfo : EIATTR_CRS_STACK_SIZE
	.align		4
.L_43:
        /*1290*/ 	.byte	0x04, 0x1e
        /*1292*/ 	.short	(.L_45 - .L_44)
.L_44:
        /*1294*/ 	.word	0x00000000


	//----- nvinfo : EIATTR_CBANK_PARAM_SIZE
	.align		4
.L_45:
        /*1298*/ 	.byte	0x03, 0x19
        /*129a*/ 	.short	0x0050


	//----- nvinfo : EIATTR_PARAM_CBANK
	.align		4
        /*129c*/ 	.byte	0x04, 0x0a
        /*129e*/ 	.short	(.L_47 - .L_46)
	.align		4
.L_46:
        /*12a0*/ 	.word	index@(.nv.constant0.gluon_wgmma)
        /*12a4*/ 	.short	0x0210
        /*12a6*/ 	.short	0x0050


	//----- nvinfo : EIATTR_SW_WAR
	.align		4
.L_47:
        /*12a8*/ 	.byte	0x04, 0x36
        /*12aa*/ 	.short	(.L_49 - .L_48)
.L_48:
        /*12ac*/ 	.word	0x00000008
.L_49:


//--------------------- .nv.callgraph             --------------------------
	.section	.nv.callgraph,"",@"SHT_CUDA_CALLGRAPH"
	.align	4
	.sectionentsize	8
	.align		4
        /*0000*/ 	.word	0x00000000
	.align		4
        /*0004*/ 	.word	0xffffffff
	.align		4
        /*0008*/ 	.word	0x00000000
	.align		4
        /*000c*/ 	.word	0xfffffffe
	.align		4
        /*0010*/ 	.word	0x00000000
	.align		4
        /*0014*/ 	.word	0xfffffffd
	.align		4
        /*0018*/ 	.word	0x00000000
	.align		4
        /*001c*/ 	.word	0xfffffffc


//--------------------- .text.gluon_wgmma         --------------------------
	.section	.text.gluon_wgmma,"ax",@progbits
	.align	128
        .global         gluon_wgmma
        .type           gluon_wgmma,@function
        .size           gluon_wgmma,(.L_x_53 - gluon_wgmma)
        .other          gluon_wgmma,@"STO_CUDA_ENTRY STV_DEFAULT"
gluon_wgmma:
.text.gluon_wgmma:
[----:B------:R-:W1:Y:S01]  /*0000*/  LDC R1, c[0x0][0x28] ;  /* 0x00000a00ff017b82 */ /* 0x000e620000000800 */
[----:B------:R-:W2:Y:S07]  /*0010*/  S2R R7, SR_TID.X ;  /* 0x0000000000077919 */ /* 0x000eae0000002100 */
[----:B------:R-:W3:Y:S01]  /*0020*/  S2UR UR4, SR_CgaCtaId ;  /* 0x00000000000479c3 */ /* 0x000ee20000008800 */
[----:B------:R-:W-:Y:S01]  /*0030*/  UMOV UR8, 0x400 ;  /* 0x0000040000087882 */ /* 0x000fe20000000000 */
[----:B------:R-:W-:Y:S01]  /*0040*/  ULDC UR6, c[0x0][0xc] ;  /* 0x0000030000067ab9 */ /* 0x000fe20000000800 */
[----:B------:R-:W-:Y:S01]  /*0050*/  ULDC.64 UR20, c[0x0][0x250] ;  /* 0x0000940000147ab9 */ /* 0x000fe20000000a00 */
[----:B------:R-:W-:Y:S01]  /*0060*/  BSSY B0, `(.L_x_0) ;  /* 0x000001e000007945 */ /* 0x000fe20003800000 */
[----:B-1----:R-:W-:-:S03]  /*0070*/  VIADD R1, R1, 0xfffffd90 ;  /* 0xfffffd9001017836 */ /* 0x002fc60000000000 */
[----:B------:R-:W1:Y:S08]  /*0080*/  LDC R12, c[0x0][0x230] ;  /* 0x00008c00ff0c7b82 */ /* 0x000e700000000800 */
[----:B------:R-:W-:Y:S08]  /*0090*/  S2UR UR38, SR_CTAID.Y ;  /* 0x00000000002679c3 */ /* 0x000ff00000002600 */
[----:B------:R-:W4:Y:S01]  /*00a0*/  S2UR UR5, SR_CTAID.Z ;  /* 0x00000000000579c3 */ /* 0x000f220000002700 */
[----:B---3--:R-:W-:-:S03]  /*00b0*/  ULEA UR8, UR4, UR8, 0x18 ;  /* 0x0000000804087291 */ /* 0x008fc6000f8ec03f */
[----:B------:R-:W-:Y:S01]  /*00c0*/  ULDC UR4, c[0x0][0x10] ;  /* 0x0000040000047ab9 */ /* 0x000fe20000000800 */
[----:B--2---:R-:W-:-:S03]  /*00d0*/  LOP3.LUT R3, R7, 0x7f, RZ, 0xc0, !PT ;  /* 0x0000007f07037812 */ /* 0x004fc600078ec0ff */
[----:B------:R-:W2:Y:S01]  /*00e0*/  S2UR UR37, SR_CTAID.X ;  /* 0x00000000002579c3 */ /* 0x000ea20000002500 */
[----:B-1----:R-:W-:Y:S01]  /*00f0*/  VIADD R6, R12, 0xffffffff ;  /* 0xffffffff0c067836 */ /* 0x002fe20000000000 */
[C---:B------:R-:W-:Y:S02]  /*0100*/  ISETP.GE.U32.AND P0, PT, R3.reuse, 0x20, PT ;  /* 0x000000200300780c */ /* 0x040fe40003f06070 */
[C---:B------:R-:W-:Y:S02]  /*0110*/  ISETP.NE.U32.AND P2, PT, R3.reuse, RZ, PT ;  /* 0x000000ff0300720c */ /* 0x040fe40003f45070 */
[----:B------:R-:W-:Y:S02]  /*0120*/  LEA R2, R3, UR8, 0x2 ;  /* 0x0000000803027c11 */ /* 0x000fe4000f8e10ff */
[----:B------:R-:W1:Y:S07]  /*0130*/  LDC R8, c[0x0][0x228] ;  /* 0x00008a00ff087b82 */ /* 0x000e6e0000000800 */
[----:B------:R3:W-:Y:S01]  /*0140*/  @!P0 STS [R2], RZ ;  /* 0x000000ff02008388 */ /* 0x0007e20000000800 */
[----:B------:R-:W-:-:S03]  /*0150*/  NOP ;  /* 0x0000000000007918 */ /* 0x000fc60000000000 */
[----:B------:R3:W-:Y:S01]  /*0160*/  @!P2 STS [UR8+0x20], R6 ;  /* 0x00002006ff00a988 */ /* 0x0007e20008000808 */
[----:B----4-:R-:W-:-:S04]  /*0170*/  UIMAD UR4, UR5, UR4, UR38 ;  /* 0x00000004050472a4 */ /* 0x010fc8000f8e0226 */
[----:B--2---:R-:W-:-:S04]  /*0180*/  UIMAD UR4, UR4, UR6, UR37 ;  /* 0x00000006040472a4 */ /* 0x004fc8000f8e0225 */
[----:B------:R-:W-:Y:S01]  /*0190*/  UIMAD UR4, UR4, 0x180, URZ ;  /* 0x00000180040478a4 */ /* 0x000fe2000f8e023f */
[----:B-1----:R-:W-:-:S03]  /*01a0*/  VIADD R8, R8, 0xffffffff ;  /* 0xffffffff08087836 */ /* 0x002fc60000000000 */
[----:B------:R-:W-:-:S04]  /*01b0*/  UIADD3 UR16, UP0, UR4, UR20, URZ ;  /* 0x0000001404107290 */ /* 0x000fc8000ff1e03f */
[----:B------:R-:W-:Y:S01]  /*01c0*/  ULEA.HI.X.SX32 UR17, UR4, UR21, 0x1, UP0 ;  /* 0x0000001504117291 */ /* 0x000fe200080f0e3f */
[----:B---3--:R-:W-:Y:S11]  /*01d0*/  @P2 BRA `(.L_x_1) ;  /* 0x0000000000182947 */ /* 0x008ff60003800000 */
[----:B------:R-:W1:Y:S01]  /*01e0*/  LDS R0, [UR8+0x8] ;  /* 0x00000808ff007984 */ /* 0x000e620008000800 */
[----:B------:R-:W2:Y:S01]  /*01f0*/  LDC.64 R10, c[0x0][0x210] ;  /* 0x00008400ff0a7b82 */ /* 0x000ea20000000a00 */
[----:B------:R-:W-:Y:S02]  /*0200*/  IMAD.MOV.U32 R5, RZ, RZ, 0x70 ;  /* 0x00000070ff057424 */ /* 0x000fe400078e00ff */
[----:B--2---:R2:W-:Y:S03]  /*0210*/  STS.64 [UR8], R10 ;  /* 0x0000000aff007988 */ /* 0x0045e60008000a08 */
[----:B-1----:R-:W-:-:S05]  /*0220*/  LOP3.LUT R0, R0, 0x10, R5, 0xd8, !PT ;  /* 0x0000001000007812 */ /* 0x002fca00078ed805 */
[----:B------:R2:W-:Y:S02]  /*0230*/  STS [UR8+0x8], R0 ;  /* 0x00000800ff007988 */ /* 0x0005e40008000808 */
.L_x_1:
[----:B------:R-:W-:Y:S05]  /*0240*/  BSYNC B0 ;  /* 0x0000000000007941 */ /* 0x000fea0003800000 */
.L_x_0:
[----:B------:R-:W-:Y:S04]  /*0250*/  BSSY B0, `(.L_x_2) ;  /* 0x000000a000007945 */ /* 0x000fe80003800000 */
[----:B------:R-:W-:Y:S05]  /*0260*/  @P2 BRA `(.L_x_3) ;  /* 0x0000000000202947 */ /* 0x000fea0003800000 */
[----:B--2---:R-:W1:Y:S01]  /*0270*/  LDS R0, [UR8+0x34] ;  /* 0x00003408ff007984 */ /* 0x004e620008000800 */
[----:B------:R-:W-:Y:S02]  /*0280*/  IMAD.MOV.U32 R5, RZ, RZ, 0x3f000000 ;  /* 0x3f000000ff057424 */ /* 0x000fe400078e00ff */
[----:B------:R-:W-:Y:S01]  /*0290*/  @!P2 IMAD.MOV.U32 R4, RZ, RZ, 0x7f ;  /* 0x0000007fff04a424 */ /* 0x000fe200078e00ff */
[----:B------:R-:W2:Y:S02]  /*02a0*/  @!P2 LDS R9, [UR8+0x38] ;  /* 0x00003808ff09a984 */ /* 0x000ea40008000800 */
[----:B-1----:R-:W-:Y:S02]  /*02b0*/  LOP3.LUT R0, R0, 0xff000000, R5, 0xb8, !PT ;  /* 0xff00000000007812 */ /* 0x002fe400078eb805 */
[----:B--2---:R-:W-:-:S03]  /*02c0*/  @!P2 LOP3.LUT R4, R9, 0xff, R4, 0xb8, !PT ;  /* 0x000000ff0904a812 */ /* 0x004fc600078eb804 */
[----:B------:R1:W-:Y:S04]  /*02d0*/  STS [UR8+0x34], R0 ;  /* 0x00003400ff007988 */ /* 0x0003e80008000808 */
[----:B------:R1:W-:Y:S02]  /*02e0*/  @!P2 STS [UR8+0x38], R4 ;  /* 0x00003804ff00a988 */ /* 0x0003e40008000808 */
.L_x_3:
[----:B------:R-:W-:Y:S05]  /*02f0*/  BSYNC B0 ;  /* 0x0000000000007941 */ /* 0x000fea0003800000 */
.L_x_2:
[----:B------:R-:W-:Y:S04]  /*0300*/  BSSY B0, `(.L_x_4) ;  /* 0x000000a000007945 */ /* 0x000fe80003800000 */
[----:B------:R-:W-:Y:S05]  /*0310*/  @P2 BRA `(.L_x_5) ;  /* 0x0000000000202947 */ /* 0x000fea0003800000 */
[----:B-12---:R-:W1:Y:S01]  /*0320*/  LDS R0, [UR8+0x1c] ;  /* 0x00001c08ff007984 */ /* 0x006e620008000800 */
[----:B------:R-:W2:Y:S03]  /*0330*/  LDC.64 R10, c[0x0][0x238] ;  /* 0x00008e00ff0a7b82 */ /* 0x000ea60000000a00 */
[----:B------:R3:W-:Y:S01]  /*0340*/  STS [UR8+0x24], R8 ;  /* 0x00002408ff007988 */ /* 0x0007e20008000808 */
[--C-:B--2---:R-:W-:Y:S02]  /*0350*/  SHF.R.U32.HI R5, RZ, 0x4, R11.reuse ;  /* 0x00000004ff057819 */ /* 0x104fe4000001160b */
[----:B------:R-:W-:-:S05]  /*0360*/  SHF.R.U64 R4, R10, 0x4, R11 ;  /* 0x000000040a047819 */ /* 0x000fca000000120b */
[----:B------:R3:W-:Y:S01]  /*0370*/  STS [UR8+0xc], R4 ;  /* 0x00000c04ff007988 */ /* 0x0007e20008000808 */
[----:B-1----:R-:W-:-:S05]  /*0380*/  LOP3.LUT R0, R0, 0xf, R5, 0xb8, !PT ;  /* 0x0000000f00007812 */ /* 0x002fca00078eb805 */
[----:B------:R3:W-:Y:S02]  /*0390*/  STS [UR8+0x1c], R0 ;  /* 0x00001c00ff007988 */ /* 0x0007e40008000808 */
.L_x_5:
[----:B------:R-:W-:Y:S05]  /*03a0*/  BSYNC B0 ;  /* 0x0000000000007941 */ /* 0x000fea0003800000 */
.L_x_4:
[----:B------:R-:W-:Y:S04]  /*03b0*/  BSSY B1, `(.L_x_6) ;  /* 0x000001e000017945 */ /* 0x000fe80003800000 */
[----:B------:R-:W-:Y:S01]  /*03c0*/  BSSY B0, `(.L_x_7) ;  /* 0x0000019000007945 */ /* 0x000fe20003800000 */
[----:B-123--:R-:W-:-:S03]  /*03d0*/  IMAD.MOV.U32 R0, RZ, RZ, RZ ;  /* 0x000000ffff007224 */ /* 0x00efc600078e00ff */
[----:B------:R-:W-:Y:S05]  /*03e0*/  @P2 BRA `(.L_x_8) ;  /* 0x00000000001c2947 */ /* 0x000fea0003800000 */
[----:B------:R-:W1:Y:S02]  /*03f0*/  LDS R4, [UR8+0x34] ;  /* 0x00003408ff047984 */ /* 0x000e640008000800 */
[----:B-1----:R-:W-:-:S05]  /*0400*/  LOP3.LUT R4, R4, 0x7, RZ, 0xb8, !PT ;  /* 0x0000000704047812 */ /* 0x002fca00078eb8ff */
[----:B------:R1:W-:Y:S01]  /*0410*/  STS [UR8+0x34], R4 ;  /* 0x00003404ff007988 */ /* 0x0003e20008000808 */
[----:B------:R-:W-:Y:S05]  /*0420*/  @P2 BRA `(.L_x_9) ;  /* 0x00000000001c2947 */ /* 0x000fea0003800000 */
[----:B-1----:R-:W1:Y:S02]  /*0430*/  LDS R4, [UR8+0x34] ;  /* 0x00003408ff047984 */ /* 0x002e640008000800 */
[----:B-1----:R-:W-:-:S05]  /*0440*/  LOP3.LUT R4, R4, 0x38, RZ, 0xb8, !PT ;  /* 0x0000003804047812 */ /* 0x002fca00078eb8ff */
[----:B------:R1:W-:Y:S02]  /*0450*/  STS [UR8+0x34], R4 ;  /* 0x00003404ff007988 */ /* 0x0003e40008000808 */
.L_x_8:
[----:B------:R-:W-:Y:S05]  /*0460*/  @P2 BRA `(.L_x_10) ;  /* 0x00000000001c2947 */ /* 0x000fea0003800000 */
[----:B-1----:R-:W1:Y:S02]  /*0470*/  LDS R4, [UR8+0x8] ;  /* 0x00000808ff047984 */ /* 0x002e640008000800 */
[----:B-1----:R-:W-:-:S05]  /*0480*/  LOP3.LUT R4, R4, 0x780, RZ, 0xb8, !PT ;  /* 0x0000078004047812 */ /* 0x002fca00078eb8ff */
[----:B------:R2:W-:Y:S02]  /*0490*/  STS [UR8+0x8], R4 ;  /* 0x00000804ff007988 */ /* 0x0005e40008000808 */
.L_x_9:
[----:B------:R-:W-:Y:S05]  /*04a0*/  @P2 BRA `(.L_x_11) ;  /* 0x0000000000282947 */ /* 0x000fea0003800000 */
[----:B-12---:R-:W1:Y:S02]  /*04b0*/  LDS R4, [UR8+0x8] ;  /* 0x00000808ff047984 */ /* 0x006e640008000800 */
[----:B-1----:R-:W-:-:S05]  /*04c0*/  LOP3.LUT R4, R4, 0x1800, RZ, 0xb8, !PT ;  /* 0x0000180004047812 */ /* 0x002fca00078eb8ff */
[----:B------:R2:W-:Y:S02]  /*04d0*/  STS [UR8+0x8], R4 ;  /* 0x00000804ff007988 */ /* 0x0005e40008000808 */
.L_x_10:
[----:B------:R-:W-:Y:S05]  /*04e0*/  @P2 BREAK B0 ;  /* 0x0000000000002942 */ /* 0x000fea0003800000 */
[----:B------:R-:W-:Y:S05]  /*04f0*/  @P2 BRA `(.L_x_12) ;  /* 0x0000000000242947 */ /* 0x000fea0003800000 */
[----:B------:R-:W3:Y:S01]  /*0500*/  LDS R5, [UR8+0x8] ;  /* 0x00000808ff057984 */ /* 0x000ee20008000800 */
[----:B-12---:R-:W-:-:S05]  /*0510*/  IMAD.MOV.U32 R4, RZ, RZ, 0x6000 ;  /* 0x00006000ff047424 */ /* 0x006fca00078e00ff */
[----:B---3--:R-:W-:-:S04]  /*0520*/  LOP3.LUT R4, R5, 0x4000, R4, 0xd8, !PT ;  /* 0x0000400005047812 */ /* 0x008fc800078ed804 */
[----:B------:R-:W-:-:S05]  /*0530*/  LOP3.LUT R4, R4, 0x400000, RZ, 0xb8, !PT ;  /* 0x0040000004047812 */ /* 0x000fca00078eb8ff */
[----:B------:R3:W-:Y:S02]  /*0540*/  STS [UR8+0x8], R4 ;  /* 0x00000804ff007988 */ /* 0x0007e40008000808 */
.L_x_11:
[----:B------:R-:W-:Y:S05]  /*0550*/  BSYNC B0 ;  /* 0x0000000000007941 */ /* 0x000fea0003800000 */
.L_x_7:
[----:B-123--:R-:W1:Y:S02]  /*0560*/  @!P2 LDS R4, [UR8+0x8] ;  /* 0x00000808ff04a984 */ /* 0x00ee640008000800 */
[----:B-1----:R-:W-:-:S05]  /*0570*/  @!P2 LOP3.LUT R4, R4, 0x8000, RZ, 0xb8, !PT ;  /* 0x000080000404a812 */ /* 0x002fca00078eb8ff */
[----:B------:R3:W-:Y:S02]  /*0580*/  @!P2 STS [UR8+0x8], R4 ;  /* 0x00000804ff00a988 */ /* 0x0007e40008000808 */
.L_x_12:
[----:B------:R-:W-:Y:S05]  /*0590*/  BSYNC B1 ;  /* 0x0000000000017941 */ /* 0x000fea0003800000 */
.L_x_6:
[----:B------:R-:W-:Y:S05]  /*05a0*/  WARPSYNC.ALL ;  /* 0x0000000000007948 */ /* 0x000fea0003800000 */
[----:B------:R-:W-:Y:S05]  /*05b0*/  @P0 BRA `(.L_x_13) ;  /* 0x0000000000280947 */ /* 0x000fea0003800000 */
[----:B-123--:R-:W1:Y:S01]  /*05c0*/  S2R R4, SR_LANEID ;  /* 0x0000000000047919 */ /* 0x00ee620000000000 */
[----:B------:R-:W-:Y:S05]  /*05d0*/  WARPSYNC.ALL ;  /* 0x0000000000007948 */ /* 0x000fea0003800000 */
[----:B-1----:R-:W-:-:S05]  /*05e0*/  IMAD.SHL.U32 R9, R4, 0x4, RZ ;  /* 0x0000000404097824 */ /* 0x002fca00078e00ff */
[----:B------:R-:W1:Y:S01]  /*05f0*/  LDS R11, [R9+UR8] ;  /* 0x00000008090b7984 */ /* 0x000e620008000800 */
[----:B------:R-:W-:-:S05]  /*0600*/  IADD3 R4, P1, R9, UR16, RZ ;  /* 0x0000001009047c10 */ /* 0x000fca000ff3e0ff */
[----:B------:R-:W-:-:S05]  /*0610*/  IMAD.X R5, RZ, RZ, UR17, P1 ;  /* 0x00000011ff057e24 */ /* 0x000fca00088e06ff */
[----:B-1----:R4:W5:Y:S01]  /*0620*/  ATOMG.E.EXCH.STRONG.GPU PT, RZ, [R4], R11 ;  /* 0x0000000b04ff73a8 */ /* 0x00296200041ee100 */
[----:B------:R-:W-:-:S04]  /*0630*/  DEPBAR {5,4,3,2,1,0} ;  /* 0x0000003f0000791a */ /* 0x000fc80000000000 */
[----:B------:R4:W-:Y:S01]  /*0640*/  UTMACCTL.IV [UR16] ;  /* 0x00000000100079b9 */ /* 0x0009e20008000000 */
[----:B------:R-:W-:Y:S01]  /*0650*/  NOP ;  /* 0x0000000000007918 */ /* 0x000fe20000000000 */
.L_x_13:
[----:B------:R-:W-:Y:S05]  /*0660*/  @P0 BRA `(.L_x_14) ;  /* 0x00000000000c0947 */ /* 0x000fea0003800000 */
[----:B------:R0:W-:Y:S01]  /*0670*/  UTMACMDFLUSH ;  /* 0x00000000000079b7 */ /* 0x0001e20000000000 */
[----:B------:R-:W-:Y:S05]  /*0680*/  @P0 BRA `(.L_x_14) ;  /* 0x0000000000040947 */ /* 0x000fea0003800000 */
[----:B------:R-:W-:-:S04]  /*0690*/  DEPBAR.LE SB0, 0x0 ;  /* 0x000080000000791a */ /* 0x000fc80000000000 */
.L_x_14:
[----:B------:R-:W-:Y:S05]  /*06a0*/  WARPSYNC.ALL ;  /* 0x0000000000007948 */ /* 0x000fea0003800000 */
[----:B-----5:R-:W-:Y:S06]  /*06b0*/  BAR.SYNC.DEFER_BLOCKING 0x0 ;  /* 0x0000000000007b1d */ /* 0x020fec0000010000 */
[----:B------:R-:W-:Y:S02]  /*06c0*/  BSSY B1, `(.L_x_15) ;  /* 0x000000b000017945 */ /* 0x000fe40003800000 */
[----:B------:R-:W-:Y:S06]  /*06d0*/  BAR.SYNC.DEFER_BLOCKING 0x0 ;  /* 0x0000000000007b1d */ /* 0x000fec0000010000 */
[----:B------:R1:W-:Y:S01]  /*06e0*/  @!P0 STS [R2], RZ ;  /* 0x000000ff02008388 */ /* 0x0003e20000000800 */
[----:B------:R-:W-:Y:S01]  /*06f0*/  NOP ;  /* 0x0000000000007918 */ /* 0x000fe20000000000 */
[----:B------:R-:W-:Y:S05]  /*0700*/  @P2 BRA `(.L_x_16) ;  /* 0x0000000000182947 */ /* 0x000fea0003800000 */
[----:B-1234-:R-:W1:Y:S01]  /*0710*/  LDS R4, [UR8+0x8] ;  /* 0x00000808ff047984 */ /* 0x01ee620008000800 */
[----:B------:R-:W2:Y:S01]  /*0720*/  LDC.64 R10, c[0x0][0x218] ;  /* 0x00008600ff0a7b82 */ /* 0x000ea20000000a00 */
[----:B------:R-:W-:Y:S02]  /*0730*/  IMAD.MOV.U32 R5, RZ, RZ, 0x70 ;  /* 0x00000070ff057424 */ /* 0x000fe400078e00ff */
[----:B--2---:R2:W-:Y:S03]  /*0740*/  STS.64 [UR8], R10 ;  /* 0x0000000aff007988 */ /* 0x0045e60008000a08 */
[----:B-1----:R-:W-:-:S05]  /*0750*/  LOP3.LUT R4, R4, 0x10, R5, 0xd8, !PT ;  /* 0x0000001004047812 */ /* 0x002fca00078ed805 */
[----:B------:R2:W-:Y:S02]  /*0760*/  STS [UR8+0x8], R4 ;  /* 0x00000804ff007988 */ /* 0x0005e40008000808 */
.L_x_16:
[----:B----4-:R-:W-:Y:S05]  /*0770*/  BSYNC B1 ;  /* 0x0000000000017941 */ /* 0x010fea0003800000 */
.L_x_15:
[----:B------:R-:W-:Y:S04]  /*0780*/  BSSY B2, `(.L_x_17) ;  /* 0x000000f000027945 */ /* 0x000fe80003800000 */
[----:B------:R-:W-:Y:S04]  /*0790*/  BSSY B1, `(.L_x_18) ;  /* 0x000000c000017945 */ /* 0x000fe80003800000 */
[----:B------:R-:W-:Y:S05]  /*07a0*/  @P2 BRA `(.L_x_19) ;  /* 0x0000000000282947 */ /* 0x000fea0003800000 */
[----:B-123--:R-:W1:Y:S01]  /*07b0*/  LDS R4, [UR8+0x34] ;  /* 0x00003408ff047984 */ /* 0x00ee620008000800 */
[----:B------:R-:W-:Y:S01]  /*07c0*/  IMAD.MOV.U32 R5, RZ, RZ, 0x3f000000 ;  /* 0x3f000000ff057424 */ /* 0x000fe200078e00ff */
[----:B------:R-:W-:Y:S05]  /*07d0*/  @P2 BREAK B1 ;  /* 0x0000000000012942 */ /* 0x000fea0003800000 */
[----:B-1----:R-:W-:-:S05]  /*07e0*/  LOP3.LUT R4, R4, 0xff000000, R5, 0xb8, !PT ;  /* 0xff00000004047812 */ /* 0x002fca00078eb805 */
[----:B------:R1:W-:Y:S01]  /*07f0*/  STS [UR8+0x34], R4 ;  /* 0x00003404ff007988 */ /* 0x0003e20008000808 */
[----:B------:R-:W-:Y:S05]  /*0800*/  @P2 BRA `(.L_x_20) ;  /* 0x0000000000182947 */ /* 0x000fea0003800000 */
[----:B------:R-:W2:Y:S01]  /*0810*/  LDS R5, [UR8+0x38] ;  /* 0x00003808ff057984 */ /* 0x000ea20008000800 */
[----:B-1----:R-:W-:-:S05]  /*0820*/  IMAD.MOV.U32 R4, RZ, RZ, 0xff ;  /* 0x000000ffff047424 */ /* 0x002fca00078e00ff */
[----:B--2---:R-:W-:-:S05]  /*0830*/  LOP3.LUT R4, R5, 0xff, R4, 0xb8, !PT ;  /* 0x000000ff05047812 */ /* 0x004fca00078eb804 */
[----:B------:R4:W-:Y:S02]  /*0840*/  STS [UR8+0x38], R4 ;  /* 0x00003804ff007988 */ /* 0x0009e40008000808 */
.L_x_19:
[----:B------:R-:W-:Y:S05]  /*0850*/  BSYNC B1 ;  /* 0x0000000000017941 */ /* 0x000fea0003800000 */
.L_x_18:
[----:B------:R1:W-:Y:S02]  /*0860*/  @!P2 STS [UR8+0x20], R6 ;  /* 0x00002006ff00a988 */ /* 0x0003e40008000808 */
.L_x_20:
[----:B------:R-:W-:Y:S05]  /*0870*/  BSYNC B2 ;  /* 0x0000000000027941 */ /* 0x000fea0003800000 */
.L_x_17:
[----:B------:R-:W-:Y:S05]  /*0880*/  WARPSYNC.ALL ;  /* 0x0000000000007948 */ /* 0x000fea0003800000 */
[----:B-1----:R-:W1:Y:S01]  /*0890*/  LDC R6, c[0x0][0x22c] ;  /* 0x00008b00ff067b82 */ /* 0x002e620000000800 */
[----:B------:R-:W-:Y:S01]  /*08a0*/  BSSY B2, `(.L_x_21) ;  /* 0x000000b000027945 */ /* 0x000fe20003800000 */
[----:B-1----:R-:W-:-:S03]  /*08b0*/  VIADD R6, R6, 0xffffffff ;  /* 0xffffffff06067836 */ /* 0x002fc60000000000 */
[----:B------:R-:W-:Y:S05]  /*08c0*/  @P2 BRA `(.L_x_22) ;  /* 0x0000000000202947 */ /* 0x000fea0003800000 */
[----:B--234-:R-:W1:Y:S01]  /*08d0*/  LDS R4, [UR8+0x1c] ;  /* 0x00001c08ff047984 */ /* 0x01ce620008000800 */
[----:B------:R-:W2:Y:S03]  /*08e0*/  LDC.64 R10, c[0x0][0x240] ;  /* 0x00009000ff0a7b82 */ /* 0x000ea60000000a00 */
[----:B------:R3:W-:Y:S01]  /*08f0*/  STS [UR8+0x24], R6 ;  /* 0x00002406ff007988 */ /* 0x0007e20008000808 */
[--C-:B--2---:R-:W-:Y:S02]  /*0900*/  SHF.R.U32.HI R9, RZ, 0x4, R11.reuse ;  /* 0x00000004ff097819 */ /* 0x104fe4000001160b */
[----:B------:R-:W-:-:S05]  /*0910*/  SHF.R.U64 R5, R10, 0x4, R11 ;  /* 0x000000040a057819 */ /* 0x000fca000000120b */
[----:B------:R3:W-:Y:S01]  /*0920*/  STS [UR8+0xc], R5 ;  /* 0x00000c05ff007988 */ /* 0x0007e20008000808 */
[----:B-1----:R-:W-:-:S05]  /*0930*/  LOP3.LUT R4, R4, 0xf, R9, 0xb8, !PT ;  /* 0x0000000f04047812 */ /* 0x002fca00078eb809 */
[----:B------:R3:W-:Y:S02]  /*0940*/  STS [UR8+0x1c], R4 ;  /* 0x00001c04ff007988 */ /* 0x0007e40008000808 */
.L_x_22:
[----:B------:R-:W-:Y:S05]  /*0950*/  BSYNC B2 ;  /* 0x0000000000027941 */ /* 0x000fea0003800000 */
.L_x_21:
[----:B------:R-:W-:Y:S04]  /*0960*/  BSSY B3, `(.L_x_23) ;  /* 0x000001d000037945 */ /* 0x000fe80003800000 */
[----:B------:R-:W-:Y:S04]  /*0970*/  BSSY B2, `(.L_x_24) ;  /* 0x0000018000027945 */ /* 0x000fe80003800000 */
[----:B------:R-:W-:Y:S05]  /*0980*/  @P2 BRA `(.L_x_25) ;  /* 0x00000000001c2947 */ /* 0x000fea0003800000 */
[----:B--234-:R-:W1:Y:S02]  /*0990*/  LDS R4, [UR8+0x34] ;  /* 0x00003408ff047984 */ /* 0x01ce640008000800 */
[----:B-1----:R-:W-:-:S05]  /*09a0*/  LOP3.LUT R4, R4, 0x7, RZ, 0xb8, !PT ;  /* 0x0000000704047812 */ /* 0x002fca00078eb8ff */
[----:B------:R1:W-:Y:S01]  /*09b0*/  STS [UR8+0x34], R4 ;  /* 0x00003404ff007988 */ /* 0x0003e20008000808 */
[----:B------:R-:W-:Y:S05]  /*09c0*/  @P2 BRA `(.L_x_26) ;  /* 0x00000000001c2947 */ /* 0x000fea0003800000 */
[----:B-1----:R-:W1:Y:S02]  /*09d0*/  LDS R4, [UR8+0x34] ;  /* 0x00003408ff047984 */ /* 0x002e640008000800 */
[----:B-1----:R-:W-:-:S05]  /*09e0*/  LOP3.LUT R4, R4, 0x38, RZ, 0xb8, !PT ;  /* 0x0000003804047812 */ /* 0x002fca00078eb8ff */
[----:B------:R1:W-:Y:S02]  /*09f0*/  STS [UR8+0x34], R4 ;  /* 0x00003404ff007988 */ /* 0x0003e40008000808 */
.L_x_25:
[----:B------:R-:W-:Y:S05]  /*0a00*/  @P2 BRA `(.L_x_27) ;  /* 0x00000000001c2947 */ /* 0x000fea0003800000 */
[----:B-1234-:R-:W1:Y:S02]  /*0a10*/  LDS R4, [UR8+0x8] ;  /* 0x00000808ff047984 */ /* 0x01ee640008000800 */
[----:B-1----:R-:W-:-:S05]  /*0a20*/  LOP3.LUT R4, R4, 0x780, RZ, 0xb8, !PT ;  /* 0x0000078004047812 */ /* 0x002fca00078eb8ff */
[----:B------:R2:W-:Y:S02]  /*0a30*/  STS [UR8+0x8], R4 ;  /* 0x00000804ff007988 */ /* 0x0005e40008000808 */
.L_x_26:
[----:B------:R-:W-:Y:S05]  /*0a40*/  @P2 BRA `(.L_x_28) ;  /* 0x0000000000282947 */ /* 0x000fea0003800000 */
[----:B-12---:R-:W1:Y:S02]  /*0a50*/  LDS R4, [UR8+0x8] ;  /* 0x00000808ff047984 */ /* 0x006e640008000800 */
[----:B-1----:R-:W-:-:S05]  /*0a60*/  LOP3.LUT R4, R4, 0x1800, RZ, 0xb8, !PT ;  /* 0x0000180004047812 */ /* 0x002fca00078eb8ff */
[----:B------:R1:W-:Y:S02]  /*0a70*/  STS [UR8+0x8], R4 ;  /* 0x00000804ff007988 */ /* 0x0003e40008000808 */
.L_x_27:
[----:B------:R-:W-:Y:S05]  /*0a80*/  @P2 BREAK B2 ;  /* 0x0000000000022942 */ /* 0x000fea0003800000 */
[----:B------:R-:W-:Y:S05]  /*0a90*/  @P2 BRA `(.L_x_29) ;  /* 0x0000000000242947 */ /* 0x000fea0003800000 */
[----:B-1234-:R-:W1:Y:S01]  /*0aa0*/  LDS R4, [UR8+0x8] ;  /* 0x00000808ff047984 */ /* 0x01ee620008000800 */
[----:B------:R-:W-:-:S05]  /*0ab0*/  IMAD.MOV.U32 R5, RZ, RZ, 0x6000 ;  /* 0x00006000ff057424 */ /* 0x000fca00078e00ff */
[----:B-1----:R-:W-:-:S04]  /*0ac0*/  LOP3.LUT R4, R4, 0x4000, R5, 0xd8, !PT ;  /* 0x0000400004047812 */ /* 0x002fc800078ed805 */
[----:B------:R-:W-:-:S05]  /*0ad0*/  LOP3.LUT R4, R4, 0x400000, RZ, 0xb8, !PT ;  /* 0x0040000004047812 */ /* 0x000fca00078eb8ff */
[----:B------:R3:W-:Y:S02]  /*0ae0*/  STS [UR8+0x8], R4 ;  /* 0x00000804ff007988 */ /* 0x0007e40008000808 */
.L_x_28:
[----:B------:R-:W-:Y:S05]  /*0af0*/  BSYNC B2 ;  /* 0x0000000000027941 */ /* 0x000fea0003800000 */
.L_x_24:
[----:B-123--:R-:W1:Y:S02]  /*0b00*/  @!P2 LDS R4, [UR8+0x8] ;  /* 0x00000808ff04a984 */ /* 0x00ee640008000800 */
[----:B-1----:R-:W-:-:S05]  /*0b10*/  @!P2 LOP3.LUT R4, R4, 0x8000, RZ, 0xb8, !PT ;  /* 0x000080000404a812 */ /* 0x002fca00078eb8ff */
[----:B------:R1:W-:Y:S02]  /*0b20*/  @!P2 STS [UR8+0x8], R4 ;  /* 0x00000804ff00a988 */ /* 0x0003e40008000808 */
.L_x_29:
[----:B------:R-:W-:Y:S05]  /*0b30*/  BSYNC B3 ;  /* 0x0000000000037941 */ /* 0x000fea0003800000 */
.L_x_23:
[----:B------:R-:W-:Y:S05]  /*0b40*/  WARPSYNC.ALL ;  /* 0x0000000000007948 */ /* 0x000fea0003800000 */
[----:B------:R-:W-:-:S04]  /*0b50*/  UIADD3 UR19, UR4, 0x80, URZ ;  /* 0x0000008004137890 */ /* 0x000fc8000fffe03f */
[----:B------:R-:W-:-:S04]  /*0b60*/  UIADD3 UR18, UP0, UR19, UR20, URZ ;  /* 0x0000001413127290 */ /* 0x000fc8000ff1e03f */
[----:B------:R-:W-:Y:S01]  /*0b70*/  ULEA.HI.X.SX32 UR19, UR19, UR21, 0x1, UP0 ;  /* 0x0000001513137291 */ /* 0x000fe200080f0e3f */
[----:B------:R-:W-:Y:S11]  /*0b80*/  @P0 BRA `(.L_x_30) ;  /* 0x0000000000280947 */ /* 0x000ff60003800000 */
[----:B-1234-:R-:W1:Y:S01]  /*0b90*/  S2R R4, SR_LANEID ;  /* 0x0000000000047919 */ /* 0x01ee620000000000 */
        /* <DEDUP_REMOVED lines=9> */
.L_x_30:
[----:B------:R-:W-:Y:S05]  /*0c30*/  @P0 BRA `(.L_x_31) ;  /* 0x00000000000c0947 */ /* 0x000fea0003800000 */
[----:B------:R0:W-:Y:S01]  /*0c40*/  UTMACMDFLUSH ;  /* 0x00000000000079b7 */ /* 0x0001e20000000000 */
[----:B------:R-:W-:Y:S05]  /*0c50*/  @P0 BRA `(.L_x_31) ;  /* 0x0000000000040947 */ /* 0x000fea0003800000 */
[----:B------:R-:W-:-:S04]  /*0c60*/  DEPBAR.LE SB0, 0x0 ;  /* 0x000080000000791a */ /* 0x000fc80000000000 */
.L_x_31:
[----:B------:R-:W-:Y:S05]  /*0c70*/  WARPSYNC.ALL ;  /* 0x0000000000007948 */ /* 0x000fea0003800000 */
[----:B-----5:R-:W-:Y:S06]  /*0c80*/  BAR.SYNC.DEFER_BLOCKING 0x0 ;  /* 0x0000000000007b1d */ /* 0x020fec0000010000 */
[----:B------:R-:W-:Y:S02]  /*0c90*/  BSSY B3, `(.L_x_32) ;  /* 0x000000b000037945 */ /* 0x000fe40003800000 */
[----:B------:R-:W-:Y:S06]  /*0ca0*/  BAR.SYNC.DEFER_BLOCKING 0x0 ;  /* 0x0000000000007b1d */ /* 0x000fec0000010000 */
[----:B------:R1:W-:Y:S01]  /*0cb0*/  @!P0 STS [R2], RZ ;  /* 0x000000ff02008388 */ /* 0x0003e20000000800 */
[----:B------:R-:W-:Y:S01]  /*0cc0*/  NOP ;  /* 0x0000000000007918 */ /* 0x000fe20000000000 */
[----:B------:R-:W-:Y:S05]  /*0cd0*/  @P2 BRA `(.L_x_33) ;  /* 0x0000000000182947 */ /* 0x000fea0003800000 */
[----:B-1----:R-:W1:Y:S01]  /*0ce0*/  LDS R2, [UR8+0x8] ;  /* 0x00000808ff027984 */ /* 0x002e620008000800 */
[----:B--2---:R-:W2:Y:S01]  /*0cf0*/  LDC.64 R10, c[0x0][0x220] ;  /* 0x00008800ff0a7b82 */ /* 0x004ea20000000a00 */
[----:B---3--:R-:W-:Y:S02]  /*0d00*/  IMAD.MOV.U32 R5, RZ, RZ, 0x70 ;  /* 0x00000070ff057424 */ /* 0x008fe400078e00ff */
[----:B--2---:R2:W-:Y:S03]  /*0d10*/  STS.64 [UR8], R10 ;  /* 0x0000000aff007988 */ /* 0x0045e60008000a08 */
[----:B-1----:R-:W-:-:S05]  /*0d20*/  LOP3.LUT R2, R2, 0x10, R5, 0xd8, !PT ;  /* 0x0000001002027812 */ /* 0x002fca00078ed805 */
[----:B------:R2:W-:Y:S02]  /*0d30*/  STS [UR8+0x8], R2 ;  /* 0x00000802ff007988 */ /* 0x0005e40008000808 */
.L_x_33:
[----:B-1----:R-:W-:Y:S05]  /*0d40*/  BSYNC B3 ;  /* 0x0000000000037941 */ /* 0x002fea0003800000 */
.L_x_32:
[----:B------:R-:W-:Y:S04]  /*0d50*/  BSSY B3, `(.L_x_34) ;  /* 0x0000033000037945 */ /* 0x000fe80003800000 */
[----:B------:R-:W-:Y:S04]  /*0d60*/  BSSY B4, `(.L_x_35) ;  /* 0x000002e000047945 */ /* 0x000fe80003800000 */
[----:B------:R-:W-:Y:S05]  /*0d70*/  @P2 BRA `(.L_x_36) ;  /* 0x0000000000242947 */ /* 0x000fea0003800000 */
[----:B--2---:R-:W1:Y:S01]  /*0d80*/  LDS R2, [UR8+0x34] ;  /* 0x00003408ff027984 */ /* 0x004e620008000800 */
[----:B---3--:R-:W-:-:S05]  /*0d90*/  IMAD.MOV.U32 R5, RZ, RZ, 0x7f000000 ;  /* 0x7f000000ff057424 */ /* 0x008fca00078e00ff */
[----:B-1----:R-:W-:-:S05]  /*0da0*/  LOP3.LUT R2, R2, 0xff000000, R5, 0xb8, !PT ;  /* 0xff00000002027812 */ /* 0x002fca00078eb805 */
[----:B------:R1:W-:Y:S01]  /*0db0*/  STS [UR8+0x34], R2 ;  /* 0x00003402ff007988 */ /* 0x0003e20008000808 */
[----:B------:R-:W-:Y:S05]  /*0dc0*/  @P2 BRA `(.L_x_37) ;  /* 0x0000000000182947 */ /* 0x000fea0003800000 */
[----:B-1----:R-:W1:Y:S01]  /*0dd0*/  LDS R2, [UR8+0x38] ;  /* 0x00003808ff027984 */ /* 0x002e620008000800 */
[----:B------:R-:W-:-:S05]  /*0de0*/  IMAD.MOV.U32 R5, RZ, RZ, 0x7f ;  /* 0x0000007fff057424 */ /* 0x000fca00078e00ff */
[----:B-1----:R-:W-:-:S05]  /*0df0*/  LOP3.LUT R2, R2, 0xff, R5, 0xb8, !PT ;  /* 0x000000ff02027812 */ /* 0x002fca00078eb805 */
[----:B------:R1:W-:Y:S02]  /*0e00*/  STS [UR8+0x38], R2 ;  /* 0x00003802ff007988 */ /* 0x0003e40008000808 */
.L_x_36:
[----:B------:R-:W-:Y:S05]  /*0e10*/  @P2 BRA `(.L_x_38) ;  /* 0x00000000000c2947 */ /* 0x000fea0003800000 */
[----:B------:R1:W-:Y:S02]  /*0e20*/  STS [UR8+0x20], R6 ;  /* 0x00002006ff007988 */ /* 0x0003e40008000808 */
.L_x_37:
[----:B------:R-:W-:Y:S05]  /*0e30*/  @P2 BRA `(.L_x_39) ;  /* 0x0000000000242947 */ /* 0x000fea0003800000 */
[----:B------:R1:W-:Y:S02]  /*0e40*/  STS [UR8+0x24], R8 ;  /* 0x00002408ff007988 */ /* 0x0003e40008000808 */
.L_x_38:
[----:B------:R-:W-:Y:S05]  /*0e50*/  @P2 BRA `(.L_x_40) ;  /* 0x00000000002c2947 */ /* 0x000fea0003800000 */
[----:B-12---:R-:W1:Y:S01]  /*0e60*/  LDS R2, [UR8+0x1c] ;  /* 0x00001c08ff027984 */ /* 0x006e620008000800 */
[----:B------:R-:W3:Y:S02]  /*0e70*/  LDC.64 R8, c[0x0][0x248] ;  /* 0x00009200ff087b82 */ /* 0x000ee40000000a00 */
[--C-:B---3--:R-:W-:Y:S02]  /*0e80*/  SHF.R.U32.HI R5, RZ, 0x4, R9.reuse ;  /* 0x00000004ff057819 */ /* 0x108fe40000011609 */
[----:B----4-:R-:W-:-:S05]  /*0e90*/  SHF.R.U64 R4, R8, 0x4, R9 ;  /* 0x0000000408047819 */ /* 0x010fca0000001209 */
[----:B------:R2:W-:Y:S01]  /*0ea0*/  STS [UR8+0xc], R4 ;  /* 0x00000c04ff007988 */ /* 0x0005e20008000808 */
[----:B-1----:R-:W-:-:S05]  /*0eb0*/  LOP3.LUT R2, R2, 0xf, R5, 0xb8, !PT ;  /* 0x0000000f02027812 */ /* 0x002fca00078eb805 */
[----:B------:R2:W-:Y:S02]  /*0ec0*/  STS [UR8+0x1c], R2 ;  /* 0x00001c02ff007988 */ /* 0x0005e40008000808 */
.L_x_39:
[----:B------:R-:W-:Y:S05]  /*0ed0*/  @P2 BRA `(.L_x_41) ;  /* 0x00000000001c2947 */ /* 0x000fea0003800000 */
[----:B-12---:R-:W1:Y:S02]  /*0ee0*/  LDS R2, [UR8+0x34] ;  /* 0x00003408ff027984 */ /* 0x006e640008000800 */
[----:B-1----:R-:W-:-:S05]  /*0ef0*/  LOP3.LUT R2, R2, 0x7, RZ, 0xb8, !PT ;  /* 0x0000000702027812 */ /* 0x002fca00078eb8ff */
[----:B------:R1:W-:Y:S02]  /*0f00*/  STS [UR8+0x34], R2 ;  /* 0x00003402ff007988 */ /* 0x0003e40008000808 */
.L_x_40:
[----:B------:R-:W-:Y:S05]  /*0f10*/  @P2 BRA `(.L_x_42) ;  /* 0x00000000001c2947 */ /* 0x000fea0003800000 */
[----:B-12---:R-:W1:Y:S02]  /*0f20*/  LDS R2, [UR8+0x34] ;  /* 0x00003408ff027984 */ /* 0x006e640008000800 */
[----:B-1----:R-:W-:-:S05]  /*0f30*/  LOP3.LUT R2, R2, 0x38, RZ, 0xb8, !PT ;  /* 0x0000003802027812 */ /* 0x002fca00078eb8ff */
[----:B------:R1:W-:Y:S02]  /*0f40*/  STS [UR8+0x34], R2 ;  /* 0x00003402ff007988 */ /* 0x0003e40008000808 */
.L_x_41:
[----:B------:R-:W-:Y:S05]  /*0f50*/  @P2 BRA `(.L_x_43) ;  /* 0x00000000001c2947 */ /* 0x000fea0003800000 */
[----:B-12---:R-:W1:Y:S02]  /*0f60*/  LDS R2, [UR8+0x8] ;  /* 0x00000808ff027984 */ /* 0x006e640008000800 */
[----:B-1----:R-:W-:-:S05]  /*0f70*/  LOP3.LUT R2, R2, 0x780, RZ, 0xb8, !PT ;  /* 0x0000078002027812 */ /* 0x002fca00078eb8ff */
[----:B------:R1:W-:Y:S02]  /*0f80*/  STS [UR8+0x8], R2 ;  /* 0x00000802ff007988 */ /* 0x0003e40008000808 */
.L_x_42:
[----:B------:R-:W-:Y:S05]  /*0f90*/  @P2 BRA `(.L_x_44) ;  /* 0x0000000000282947 */ /* 0x000fea0003800000 */
[----:B-12---:R-:W1:Y:S02]  /*0fa0*/  LDS R2, [UR8+0x8] ;  /* 0x00000808ff027984 */ /* 0x006e640008000800 */
[----:B-1----:R-:W-:-:S05]  /*0fb0*/  LOP3.LUT R2, R2, 0x1800, RZ, 0xb8, !PT ;  /* 0x0000180002027812 */ /* 0x002fca00078eb8ff */
[----:B------:R1:W-:Y:S02]  /*0fc0*/  STS [UR8+0x8], R2 ;  /* 0x00000802ff007988 */ /* 0x0003e40008000808 */
.L_x_43:
[----:B------:R-:W-:Y:S05]  /*0fd0*/  @P2 BREAK B4 ;  /* 0x0000000000042942 */ /* 0x000fea0003800000 */
[----:B------:R-:W-:Y:S05]  /*0fe0*/  @P2 BRA `(.L_x_45) ;  /* 0x0000000000242947 */ /* 0x000fea0003800000 */
[----:B-12---:R-:W1:Y:S01]  /*0ff0*/  LDS R2, [UR8+0x8] ;  /* 0x00000808ff027984 */ /* 0x006e620008000800 */
[----:B---3--:R-:W-:-:S05]  /*1000*/  IMAD.MOV.U32 R5, RZ, RZ, 0x6000 ;  /* 0x00006000ff057424 */ /* 0x008fca00078e00ff */
[----:B-1----:R-:W-:-:S04]  /*1010*/  LOP3.LUT R2, R2, 0x6000, R5, 0xd8, !PT ;  /* 0x0000600002027812 */ /* 0x002fc800078ed805 */
[----:B------:R-:W-:-:S05]  /*1020*/  LOP3.LUT R2, R2, 0x400000, RZ, 0xb8, !PT ;  /* 0x0040000002027812 */ /* 0x000fca00078eb8ff */
[----:B------:R1:W-:Y:S02]  /*1030*/  STS [UR8+0x8], R2 ;  /* 0x00000802ff007988 */ /* 0x0003e40008000808 */
.L_x_44:
[----:B------:R-:W-:Y:S05]  /*1040*/  BSYNC B4 ;  /* 0x0000000000047941 */ /* 0x000fea0003800000 */
.L_x_35:
[----:B-12---:R-:W1:Y:S02]  /*1050*/  @!P2 LDS R2, [UR8+0x8] ;  /* 0x00000808ff02a984 */ /* 0x006e640008000800 */
[----:B-1----:R-:W-:-:S05]  /*1060*/  @!P2 LOP3.LUT R2, R2, 0x8000, RZ, 0xb8, !PT ;  /* 0x000080000202a812 */ /* 0x002fca00078eb8ff */
[----:B------:R1:W-:Y:S02]  /*1070*/  @!P2 STS [UR8+0x8], R2 ;  /* 0x00000802ff00a988 */ /* 0x0003e40008000808 */
.L_x_45:
[----:B------:R-:W-:Y:S05]  /*1080*/  BSYNC B3 ;  /* 0x0000000000037941 */ /* 0x000fea0003800000 */
.L_x_34:
[----:B------:R-:W-:Y:S05]  /*1090*/  WARPSYNC.ALL ;  /* 0x0000000000007948 */ /* 0x000fea0003800000 */
[----:B------:R1:W-:Y:S01]  /*10a0*/  STL [R1], RZ ;  /* 0x000000ff01007387 */ /* 0x0003e20000100800 */
[----:B------:R-:W-:Y:S01]  /*10b0*/  UIADD3 UR4, UR4, 0x100, URZ ;  /* 0x0000010004047890 */ /* 0x000fe2000fffe03f */
[----:B------:R-:W-:Y:S02]  /*10c0*/  ISETP.GE.AND P1, PT, R12, 0x1, PT ;  /* 0x000000010c00780c */ /* 0x000fe40003f26270 */
[----:B------:R-:W-:Y:S01]  /*10d0*/  CS2R R24, SRZ ;  /* 0x0000000000187805 */ /* 0x000fe2000001ff00 */
[----:B------:R1:W-:Y:S01]  /*10e0*/  STL [R1+0x4], RZ ;  /* 0x000004ff01007387 */ /* 0x0003e20000100800 */
[----:B------:R-:W-:Y:S01]  /*10f0*/  UIADD3 UR20, UP0, UR4, UR20, URZ ;  /* 0x0000001404147290 */ /* 0x000fe2000ff1e03f */
[----:B------:R-:W-:-:S02]  /*1100*/  CS2R R26, SRZ ;  /* 0x00000000001a7805 */ /* 0x000fc4000001ff00 */
[----:B------:R-:W-:Y:S01]  /*1110*/  CS2R R28, SRZ ;  /* 0x00000000001c7805 */ /* 0x000fe2000001ff00 */
[----:B------:R1:W-:Y:S01]  /*1120*/  STL [R1+0x8], RZ ;  /* 0x000008ff01007387 */ /* 0x0003e20000100800 */
[----:B------:R-:W-:Y:S01]  /*1130*/  ULEA.HI.X.SX32 UR21, UR4, UR21, 0x1, UP0 ;  /* 0x0000001504157291 */ /* 0x000fe200080f0e3f */
[----:B------:R-:W-:Y:S02]  /*1140*/  CS2R R30, SRZ ;  /* 0x00000000001e7805 */ /* 0x000fe4000001ff00 */
[----:B------:R-:W-:Y:S01]  /*1150*/  CS2R R32, SRZ ;  /* 0x0000000000207805 */ /* 0x000fe2000001ff00 */
[----:B------:R1:W-:Y:S01]  /*1160*/  STL [R1+0xc], RZ ;  /* 0x00000cff01007387 */ /* 0x0003e20000100800 */
[----:B------:R-:W-:Y:S02]  /*1170*/  CS2R R34, SRZ ;  /* 0x0000000000227805 */ /* 0x000fe4000001ff00 */
[----:B------:R-:W-:Y:S02]  /*1180*/  CS2R R36, SRZ ;  /* 0x0000000000247805 */ /* 0x000fe4000001ff00 */
[----:B------:R-:W-:Y:S01]  /*1190*/  CS2R R38, SRZ ;  /* 0x0000000000267805 */ /* 0x000fe2000001ff00 */
[----:B------:R1:W-:Y:S01]  /*11a0*/  STL [R1+0x10], RZ ;  /* 0x000010ff01007387 */ /* 0x0003e20000100800 */
[----:B------:R-:W-:-:S02]  /*11b0*/  CS2R R40, SRZ ;  /* 0x0000000000287805 */ /* 0x000fc4000001ff00 */
        /* <DEDUP_REMOVED lines=52> */
[----:B------:R-:W-:Y:S01]  /*1500*/  CS2R R120, SRZ ;  /* 0x0000000000787805 */ /* 0x000fe2000001ff00 */
[----:B------:R1:W-:Y:S04]  /*1510*/  STL [R1+0x48], RZ ;  /* 0x000048ff01007387 */ /* 0x0003e80000100800 */
        /* <DEDUP_REMOVED lines=108> */
[----:B------:R1:W-:Y:S01]  /*1be0*/  STL [R1+0x1fc], RZ ;  /* 0x0001fcff01007387 */ /* 0x0003e20000100800 */
[----:B------:R-:W-:Y:S05]  /*1bf0*/  @P0 BRA `(.L_x_46) ;  /* 0x0000000000280947 */ /* 0x000fea0003800000 */
[----:B-12---:R-:W1:Y:S01]  /*1c00*/  S2R R2, SR_LANEID ;  /* 0x0000000000027919 */ /* 0x006e620000000000 */
[----:B------:R-:W-:Y:S05]  /*1c10*/  WARPSYNC.ALL ;  /* 0x0000000000007948 */ /* 0x000fea0003800000 */
[----:B-1----:R-:W-:-:S05]  /*1c20*/  IMAD.SHL.U32 R2, R2, 0x4, RZ ;  /* 0x0000000402027824 */ /* 0x002fca00078e00ff */
[----:B------:R-:W1:Y:S01]  /*1c30*/  LDS R9, [R2+UR8] ;  /* 0x0000000802097984 */ /* 0x000e620008000800 */
[----:B---34-:R-:W-:-:S05]  /*1c40*/  IADD3 R4, P3, R2, UR20, RZ ;  /* 0x0000001402047c10 */ /* 0x018fca000ff7e0ff */
[----:B------:R-:W-:-:S05]  /*1c50*/  IMAD.X R5, RZ, RZ, UR21, P3 ;  /* 0x00000015ff057e24 */ /* 0x000fca00098e06ff */
[----:B-1----:R1:W5:Y:S01]  /*1c60*/  ATOMG.E.EXCH.STRONG.GPU PT, RZ, [R4], R9 ;  /* 0x0000000904ff73a8 */ /* 0x00236200041ee100 */
[----:B------:R-:W-:-:S04]  /*1c70*/  DEPBAR {5,4,3,2,1,0} ;  /* 0x0000003f0000791a */ /* 0x000fc80000000000 */
[----:B------:R1:W-:Y:S01]  /*1c80*/  UTMACCTL.IV [UR20] ;  /* 0x00000000140079b9 */ /* 0x0003e20008000000 */
[----:B------:R-:W-:Y:S01]  /*1c90*/  NOP ;  /* 0x0000000000007918 */ /* 0x000fe20000000000 */
.L_x_46:
[----:B------:R-:W-:Y:S05]  /*1ca0*/  @P0 BRA `(.L_x_47) ;  /* 0x00000000000c0947 */ /* 0x000fea0003800000 */
[----:B------:R0:W-:Y:S01]  /*1cb0*/  UTMACMDFLUSH ;  /* 0x00000000000079b7 */ /* 0x0001e20000000000 */
[----:B------:R-:W-:Y:S05]  /*1cc0*/  @P0 BRA `(.L_x_47) ;  /* 0x0000000000040947 */ /* 0x000fea0003800000 */
[----:B------:R-:W-:-:S04]  /*1cd0*/  DEPBAR.LE SB0, 0x0 ;  /* 0x000080000000791a */ /* 0x000fc80000000000 */
.L_x_47:
[----:B------:R-:W-:Y:S05]  /*1ce0*/  WARPSYNC.ALL ;  /* 0x0000000000007948 */ /* 0x000fea0003800000 */
[----:B-----5:R-:W-:Y:S01]  /*1cf0*/  BAR.SYNC.DEFER_BLOCKING 0x0 ;  /* 0x0000000000007b1d */ /* 0x020fe20000010000 */
[----:B------:R-:W-:Y:S01]  /*1d00*/  USHF.L.U32 UR11, UR38, 0x8, URZ ;  /* 0x00000008260b7899 */ /* 0x000fe2000800063f */
[----:B------:R-:W-:Y:S01]  /*1d10*/  CS2R R122, SRZ ;  /* 0x00000000007a7805 */ /* 0x000fe2000001ff00 */
[----:B------:R-:W-:Y:S01]  /*1d20*/  USHF.L.U32 UR27, UR37, 0x7, URZ ;  /* 0x00000007251b7899 */ /* 0x000fe2000800063f */
[----:B------:R-:W-:Y:S02]  /*1d30*/  CS2R R124, SRZ ;  /* 0x00000000007c7805 */ /* 0x000fe4000001ff00 */
[----:B------:R-:W-:Y:S01]  /*1d40*/  CS2R R126, SRZ ;  /* 0x00000000007e7805 */ /* 0x000fe2000001ff00 */
[----:B------:R-:W-:Y:S01]  /*1d50*/  VOTEU.ALL UP0, P2 ;  /* 0x00000000003f7886 */ /* 0x000fe20001000000 */
[----:B------:R-:W-:Y:S01]  /*1d60*/  UMOV UR4, 0x1 ;  /* 0x0000000100047882 */ /* 0x000fe20000000000 */
[----:B------:R-:W-:-:S02]  /*1d70*/  CS2R R128, SRZ ;  /* 0x0000000000807805 */ /* 0x000fc4000001ff00 */
[----:B------:R-:W-:Y:S02]  /*1d80*/  CS2R R130, SRZ ;  /* 0x0000000000827805 */ /* 0x000fe4000001ff00 */
[----:B------:R-:W-:Y:S01]  /*1d90*/  CS2R R132, SRZ ;  /* 0x0000000000847805 */ /* 0x000fe2000001ff00 */
[----:B------:R-:W-:-:S04]  /*1da0*/  @!UP0 UIADD3 UR4, -UR4, 0x100000, URZ ;  /* 0x0010000004048890 */ /* 0x000fc8000fffe13f */
[----:B------:R-:W-:Y:S02]  /*1db0*/  @!UP0 USHF.L.U32 UR5, UR4, 0xb, URZ ;  /* 0x0000000b04058899 */ /* 0x000fe4000800063f */
[----:B------:R-:W-:Y:S01]  /*1dc0*/  @!UP0 USHF.L.U32 UR4, UR4, 0x1, URZ ;  /* 0x0000000104048899 */ /* 0x000fe2000800063f */
[----:B------:R-:W-:Y:S01]  /*1dd0*/  CS2R R134, SRZ ;  /* 0x0000000000867805 */ /* 0x000fe2000001ff00 */
[----:B------:R-:W-:Y:S01]  /*1de0*/  VOTEU.ALL UP0, P2 ;  /* 0x00000000003f7886 */ /* 0x000fe20001000000 */
[----:B------:R-:W-:Y:S02]  /*1df0*/  CS2R R136, SRZ ;  /* 0x0000000000887805 */ /* 0x000fe4000001ff00 */
[----:B------:R-:W-:Y:S02]  /*1e00*/  CS2R R138, SRZ ;  /* 0x00000000008a7805 */ /* 0x000fe4000001ff00 */
[----:B------:R-:W-:Y:S02]  /*1e10*/  CS2R R140, SRZ ;  /* 0x00000000008c7805 */ /* 0x000fe4000001ff00 */
[----:B------:R-:W-:-:S02]  /*1e20*/  CS2R R142, SRZ ;  /* 0x00000000008e7805 */ /* 0x000fc4000001ff00 */
[----:B------:R-:W-:Y:S02]  /*1e30*/  CS2R R144, SRZ ;  /* 0x0000000000907805 */ /* 0x000fe4000001ff00 */
[----:B------:R-:W-:Y:S02]  /*1e40*/  CS2R R146, SRZ ;  /* 0x0000000000927805 */ /* 0x000fe4000001ff00 */
[----:B------:R-:W-:Y:S02]  /*1e50*/  CS2R R148, SRZ ;  /* 0x0000000000947805 */ /* 0x000fe4000001ff00 */
[----:B------:R-:W-:Y:S01]  /*1e60*/  CS2R R150, SRZ ;  /* 0x0000000000967805 */ /* 0x000fe2000001ff00 */
[----:B------:R-:W2:Y:S02]  /*1e70*/  FENCE.VIEW.ASYNC.S ;  /* 0x00000000000073c6 */ /* 0x000ea40000000000 */
[----:B--2---:R2:W1:Y:S01]  /*1e80*/  @!UP0 SYNCS.EXCH.64 URZ, [UR8+0x6000], UR4 ;  /* 0x00600004083f85b2 */ /* 0x0044620008000100 */
[----:B------:R-:W-:Y:S05]  /*1e90*/  @!P1 BRA `(.L_x_48) ;  /* 0x0000001800889947 */ /* 0x000fea0003800000 */
[----:B------:R1:W-:Y:S01]  /*1ea0*/  STL [R1], RZ ;  /* 0x000000ff01007387 */ /* 0x0003e20000100800 */
[----:B--2---:R-:W-:Y:S01]  /*1eb0*/  UIADD3 UR4, UR8, 0x4000, URZ ;  /* 0x0000400008047890 */ /* 0x004fe2000fffe03f */
[----:B------:R-:W-:Y:S01]  /*1ec0*/  CS2R R24, SRZ ;  /* 0x0000000000187805 */ /* 0x000fe2000001ff00 */
[----:B------:R-:W-:Y:S01]  /*1ed0*/  USHF.R.U32.HI UR6, URZ, 0x4, UR8 ;  /* 0x000000043f067899 */ /* 0x000fe20008011608 */
[----:B------:R2:W-:Y:S01]  /*1ee0*/  STL [R1+0x4], RZ ;  /* 0x000004ff01007387 */ /* 0x0005e20000100800 */
[----:B------:R-:W-:Y:S01]  /*1ef0*/  USHF.R.U32.HI UR4, URZ, 0x4, UR4 ;  /* 0x000000043f047899 */ /* 0x000fe20008011604 */
[----:B------:R-:W-:Y:S01]  /*1f00*/  CS2R R26, SRZ ;  /* 0x00000000001a7805 */ /* 0x000fe2000001ff00 */
[----:B------:R-:W-:Y:S01]  /*1f10*/  UMOV UR5, URZ ;  /* 0x0000003f00057c82 */ /* 0x000fe20008000000 */
[----:B------:R2:W-:Y:S01]  /*1f20*/  STL [R1+0x8], RZ ;  /* 0x000008ff01007387 */ /* 0x0005e20000100800 */
[----:B------:R-:W-:Y:S01]  /*1f30*/  USGXT.U32 UR36, UR4, 0xe ;  /* 0x0000000e0424789a */ /* 0x000fe20008000000 */
[----:B------:R-:W-:Y:S01]  /*1f40*/  CS2R R28, SRZ ;  /* 0x00000000001c7805 */ /* 0x000fe2000001ff00 */
[----:B------:R-:W-:Y:S01]  /*1f50*/  USGXT.U32 UR4, UR6, 0xe ;  /* 0x0000000e0604789a */ /* 0x000fe20008000000 */
[----:B------:R2:W-:Y:S01]  /*1f60*/  STL [R1+0xc], RZ ;  /* 0x00000cff01007387 */ /* 0x0005e20000100800 */
[----:B------:R-:W-:Y:S01]  /*1f70*/  UIADD3 UR12, UP0, UR36, 0x2, URZ ;  /* 0x00000002240c7890 */ /* 0x000fe2000ff1e03f */
[----:B------:R-:W-:-:S02]  /*1f80*/  CS2R R30, SRZ ;  /* 0x00000000001e7805 */ /* 0x000fc4000001ff00 */
[----:B------:R-:W-:Y:S01]  /*1f90*/  CS2R R32, SRZ ;  /* 0x0000000000207805 */ /* 0x000fe2000001ff00 */
[----:B------:R2:W-:Y:S01]  /*1fa0*/  STL [R1+0x10], RZ ;  /* 0x000010ff01007387 */ /* 0x0005e20000100800 */
[----:B------:R-:W-:Y:S01]  /*1fb0*/  UIADD3.X UR13, UR5, -0x7fffffe0, URZ, UP0, !UPT ;  /* 0x80000020050d7890 */ /* 0x000fe200087fe43f */
        /* <DEDUP_REMOVED lines=79> */
[----:B------:R-:W-:Y:S01]  /*24b0*/  UMOV UR14, 0xfffffffe ;  /* 0xfffffffe000e7882 */ /* 0x000fe20000000000 */
[----:B------:R-:W-:Y:S01]  /*24c0*/  UMOV UR15, 0x7fffffdf ;  /* 0x7fffffdf000f7882 */ /* 0x000fe20000000000 */
[----:B------:R-:W-:Y:S01]  /*24d0*/  UIADD3.64 UR28, UR12, 0xfe, URZ ;  /* 0x000000fe0c1c7897 */ /* 0x000fe2000fffe03f */
[----:B------:R2:W-:Y:S01]  /*24e0*/  STL [R1+0x64], RZ ;  /* 0x000064ff01007387 */ /* 0x0005e20000100800 */
[----:B------:R-:W-:-:S02]  /*24f0*/  UIADD3.64 UR14, UR4, -UR14, URZ ;  /* 0x8000000e040e7297 */ /* 0x000fc4000fffe03f */
[----:B------:R-:W-:Y:S01]  /*2500*/  UIADD3.64 UR32, UR12, 0x100, URZ ;  /* 0x000001000c207897 */ /* 0x000fe2000fffe03f */
[----:B------:R2:W-:Y:S01]  /*2510*/  STL [R1+0x68], RZ ;  /* 0x000068ff01007387 */ /* 0x0005e20000100800 */
[----:B------:R-:W-:Y:S01]  /*2520*/  UMOV UR26, URZ ;  /* 0x0000003f001a7c82 */ /* 0x000fe20008000000 */
[----:B------:R-:W-:Y:S01]  /*2530*/  UMOV UR6, UR4 ;  /* 0x0000000400067c82 */ /* 0x000fe20008000000 */
[----:B------:R-:W-:Y:S01]  /*2540*/  UMOV UR7, 0x80000020 ;  /* 0x8000002000077882 */ /* 0x000fe20000000000 */
        /* <DEDUP_REMOVED lines=100> */
[----:B-1----:R2:W-:Y:S02]  /*2b90*/  STL [R1+0x1fc], RZ ;  /* 0x0001fcff01007387 */ /* 0x0025e40000100800 */
.L_x_50:
[----:B------:R-:W-:Y:S01]  /*2ba0*/  BAR.SYNC.DEFER_BLOCKING 0x0 ;  /* 0x0000000000007b1d */ /* 0x000fe20000010000 */
[----:B------:R-:W-:Y:S01]  /*2bb0*/  ELECT P0, URZ, PT ;  /* 0x00000000003f782f */ /* 0x000fe20003800000 */
[----:B------:R-:W-:Y:S01]  /*2bc0*/  @!P2 IMAD.MOV.U32 R2, RZ, RZ, 0x6000 ;  /* 0x00006000ff02a424 */ /* 0x000fe200078e00ff */
[----:B------:R-:W-:Y:S02]  /*2bd0*/  ELECT P1, URZ, PT ;  /* 0x00000000003f782f */ /* 0x000fe40003820000 */
[C---:B------:R-:W-:Y:S01]  /*2be0*/  ISETP.LT.U32.AND P0, PT, R3.reuse, 0x20, P0 ;  /* 0x000000200300780c */ /* 0x040fe20000701070 */
[----:B------:R-:W-:Y:S01]  /*2bf0*/  UMOV UR10, UR26 ;  /* 0x0000001a000a7c82 */ /* 0x000fe20008000000 */
[----:B------:R-:W-:-:S11]  /*2c00*/  ISETP.LT.U32.AND P1, PT, R3, 0x20, P1 ;  /* 0x000000200300780c */ /* 0x000fd60000f21070 */
[----:B------:R-:W-:Y:S01]  /*2c10*/  VOTEU.ANY UP0, P0 ;  /* 0x00000000003f7886 */ /* 0x000fe20000000100 */
[----:B------:R-:W-:Y:S01]  /*2c20*/  VOTEU.ANY UP2, P0 ;  /* 0x00000000003f7886 */ /* 0x000fe20000040100 */
[----:B------:R-:W-:Y:S01]  /*2c30*/  VOTEU.ANY UP1, P1 ;  /* 0x00000000003f7886 */ /* 0x000fe20000820100 */
[----:B------:R-:W-:Y:S02]  /*2c40*/  VOTEU.ANY UP3, P1 ;  /* 0x00000000003f7886 */ /* 0x000fe40000860100 */
[----:B------:R-:W-:Y:S02]  /*2c50*/  @UP0 UIADD3 UR24, UR8, 0x4000, URZ ;  /* 0x0000400008180890 */ /* 0x000fe4000fffe03f */
[----:B------:R1:W-:Y:S01]  /*2c60*/  @!P2 SYNCS.ARRIVE.TRANS64 RZ, [UR8+0x6000], R2 ;  /* 0x00600002ffffa9a7 */ /* 0x0003e20008000008 */
[----:B------:R-:W-:Y:S01]  /*2c70*/  @UP0 UIADD3 UR25, UR8, 0x6000, URZ ;  /* 0x0000600008190890 */ /* 0x000fe2000fffe03f */
[----:B------:R-:W-:Y:S01]  /*2c80*/  @UP0 UMOV UR4, UR16 ;  /* 0x0000001000040c82 */ /* 0x000fe20008000000 */
[----:B------:R-:W-:Y:S01]  /*2c90*/  @UP0 UMOV UR5, UR17 ;  /* 0x0000001100050c82 */ /* 0x000fe20008000000 */
[----:B------:R-:W-:Y:S01]  /*2ca0*/  BAR.SYNC.DEFER_BLOCKING 0x0 ;  /* 0x0000000000007b1d */ /* 0x000fe20000010000 */
[----:B------:R-:W-:Y:S01]  /*2cb0*/  @UP1 UIADD3 UR9, UR8, 0x6000, URZ ;  /* 0x0000600008091890 */ /* 0x000fe2000fffe03f */
[----:B-1----:R-:W-:-:S04]  /*2cc0*/  SHF.L.U32 R2, R0, 0x1f, RZ ;  /* 0x0000001f00027819 */ /* 0x002fc800000006ff */
[----:B------:R-:W-:Y:S01]  /*2cd0*/  @UP1 UMOV UR22, UR18 ;  /* 0x0000001200161c82 */ /* 0x000fe20008000000 */
[----:B------:R-:W-:Y:S01]  /*2ce0*/  @UP1 UMOV UR23, UR19 ;  /* 0x0000001300171c82 */ /* 0x000fe20008000000 */
[----:B------:R1:W-:Y:S01]  /*2cf0*/  @UP2 UTMALDG.2D [UR24], [UR4] ;  /* 0x00000018040025b4 */ /* 0x0003e20008008000 */
[----:B------:R5:W-:Y:S06]  /*2d00*/  MEMBAR.ALL.CTA ;  /* 0x0000000000007992 */ /* 0x000bec0000008000 */
[----:B-----5:R-:W5:Y:S02]  /*2d10*/  FENCE.VIEW.ASYNC.S ;  /* 0x00000000000073c6 */ /* 0x020f640000000000 */
[----:B-----5:R-:W-:Y:S06]  /*2d20*/  BAR.SYNC.DEFER_BLOCKING 0x0 ;  /* 0x0000000000007b1d */ /* 0x020fec0000010000 */
[----:B------:R1:W-:Y:S02]  /*2d30*/  @UP3 UTMALDG.2D [UR8], [UR22] ;  /* 0x00000008160035b4 */ /* 0x0003e40008008000 */
[----:B------:R-:W-:Y:S06]  /*2d40*/  BAR.SYNC.DEFER_BLOCKING 0x0 ;  /* 0x0000000000007b1d */ /* 0x000fec0000010000 */
[----:B------:R-:W5:Y:S02]  /*2d50*/  SYNCS.PHASECHK.TRANS64.TRYWAIT P0, [UR8+0x6000], R2 ;  /* 0x00600002ff0075a7 */ /* 0x000f640008000148 */
[----:B-1---5:R-:W-:Y:S05]  /*2d60*/  @!P0 BRA `(.L_x_49) ;  /* 0x0000002400948947 */ /* 0x022fea0003800000 */
.L_x_51:
[----:B------:R-:W-:Y:S01]  /*2d70*/  STL.64 [R1+0x268], R150 ;  /* 0x0002689601007387 */ /* 0x000fe20000100a00 */
[----:B------:R-:W-:Y:S01]  /*2d80*/  UMOV UR4, UR36 ;  /* 0x0000002400047c82 */ /* 0x000fe20008000000 */
[----:B------:R-:W-:Y:S01]  /*2d90*/  UMOV UR5, 0x80000020 ;  /* 0x8000002000057882 */ /* 0x000fe20000000000 */
[----:B------:R-:W-:Y:S01]  /*2da0*/  UMOV UR30, UR6 ;  /* 0x00000006001e7c82 */ /* 0x000fe20008000000 */
[----:B------:R-:W-:Y:S01]  /*2db0*/  STL.64 [R1+0x260], R148 ;  /* 0x0002609401007387 */ /* 0x000fe20000100a00 */
[----:B------:R-:W-:Y:S01]  /*2dc0*/  UMOV UR31, UR7 ;  /* 0x00000007001f7c82 */ /* 0x000fe20008000000 */
[----:B------:R-:W-:Y:S01]  /*2dd0*/  UMOV UR34, UR14 ;  /* 0x0000000e00227c82 */ /* 0x000fe20008000000 */
[----:B------:R-:W-:Y:S01]  /*2de0*/  UMOV UR35, UR15 ;  /* 0x0000000f00237c82 */ /* 0x000fe20008000000 */
[----:B------:R-:W-:Y:S01]  /*2df0*/  STL.64 [R1+0x258], R146 ;  /* 0x0002589201007387 */ /* 0x000fe20000100a00 */
[----:B------:R-:W1:Y:S03]  /*2e00*/  LDC R2, c[0x0][0x230] ;  /* 0x00008c00ff027b82 */ /* 0x000e660000000800 */
[----:B------:R-:W-:Y:S04]  /*2e10*/  STL.64 [R1+0x250], R144 ;  /* 0x0002509001007387 */ /* 0x000fe80000100a00 */
        /* <DEDUP_REMOVED lines=9> */
[----:B------:R5:W-:Y:S04]  /*2eb0*/  STL.64 [R1+0x200], R124 ;  /* 0x0002007c01007387 */ /* 0x000be80000100a00 */
[----:B-----5:R-:W5:Y:S04]  /*2ec0*/  LDL.LU.64 R124, [R1] ;  /* 0x00000000017c7983 */ /* 0x020f680000300a00 */
[----:B------:R-:W5:Y:S04]  /*2ed0*/  LDL.LU.64 R126, [R1+0x8] ;  /* 0x00000800017e7983 */ /* 0x000f680000300a00 */
        /* <DEDUP_REMOVED lines=61> */
[----:B------:R-:W5:Y:S02]  /*32b0*/  LDL.LU.64 R250, [R1+0x1f8] ;  /* 0x0001f80001fa7983 */ /* 0x000f640000300a00 */
[----:B-----5:R-:W-:-:S06]  /*32c0*/  WARPGROUP.ARRIVE ;  /* 0x00000000000079c5 */ /* 0x020fcc0000000000 */
[----:B------:R-:W-:Y:S03]  /*32d0*/  QGMMA.64x256x32.F32.E4M3.E4M3 R124, gdesc[UR4], R124, gsb0 ;  /* 0x03e00000047c79f3 */ /* 0x000fe6000800087c */
[----:B------:R-:W-:Y:S02]  /*32e0*/  WARPGROUP.DEPBAR.LE gsb0, 0x0 ;  /* 0x00008000000079c5 */ /* 0x000fe40000010000 */
[----:B------:R-:W-:-:S15]  /*32f0*/  WARPGROUP.ARRIVE ;  /* 0x00000000000079c5 */ /* 0x000fde0000000000 */
[----:B------:R-:W-:-:S08]  /*3300*/  NOP ;  /* 0x0000000000007918 */ /* 0x000fd00000000000 */
[----:B------:R-:W-:Y:S03]  /*3310*/  QGMMA.64x256x32.F32.E4M3.E4M3 R124, gdesc[UR12], R124, gsb0 ;  /* 0x03e000000c7c79f3 */ /* 0x000fe6000800087c */
[----:B------:R-:W-:Y:S02]  /*3320*/  WARPGROUP.DEPBAR.LE gsb0, 0x0 ;  /* 0x00008000000079c5 */ /* 0x000fe40000010000 */
[----:B------:R-:W-:Y:S04]  /*3330*/  STL.64 [R1], R124 ;  /* 0x0000007c01007387 */ /* 0x000fe80000100a00 */
        /* <DEDUP_REMOVED lines=63> */
[----:B-----5:R-:W5:Y:S04]  /*3730*/  LDL.LU.64 R150, [R1+0x268] ;  /* 0x0002680001967983 */ /* 0x020f680000300a00 */
        /* <DEDUP_REMOVED lines=12> */
[----:B------:R-:W5:Y:S01]  /*3800*/  LDL.LU.64 R124, [R1+0x200] ;  /* 0x00020000017c7983 */ /* 0x000f620000300a00 */
[----:B------:R-:W-:Y:S01]  /*3810*/  UIADD3 UR26, UR26, 0x40, URZ ;  /* 0x000000401a1a7890 */ /* 0x000fe2000fffe03f */
[----:B------:R-:W-:-:S05]  /*3820*/  LOP3.LUT R0, R0, 0x1, RZ, 0x3c, !PT ;  /* 0x0000000100007812 */ /* 0x000fca00078e3cff */
[----:B-1----:R-:W-:Y:S01]  /*3830*/  ISETP.LE.AND P0, PT, R2, UR26, PT ;  /* 0x0000001a02007c0c */ /* 0x002fe2000bf03270 */
[----:B-----5:R-:W-:-:S06]  /*3840*/  WARPGROUP.ARRIVE ;  /* 0x00000000000079c5 */ /* 0x020fcc0000000000 */
[----:B------:R-:W-:Y:S03]  /*3850*/  QGMMA.64x256x32.F32.E4M3.E4M3 R24, gdesc[UR28], R24, gsb0 ;  /* 0x03e000001c1879f3 */ /* 0x000fe60008000818 */
[----:B------:R-:W-:Y:S02]  /*3860*/  WARPGROUP.DEPBAR.LE gsb0, 0x0 ;  /* 0x00008000000079c5 */ /* 0x000fe40000010000 */
[----:B------:R-:W-:-:S15]  /*3870*/  WARPGROUP.ARRIVE ;  /* 0x00000000000079c5 */ /* 0x000fde0000000000 */
[----:B------:R-:W-:-:S08]  /*3880*/  NOP ;  /* 0x0000000000007918 */ /* 0x000fd00000000000 */
[----:B------:R-:W-:Y:S03]  /*3890*/  QGMMA.64x256x32.F32.E4M3.E4M3 R24, gdesc[UR32], R24, gsb0 ;  /* 0x03e00000201879f3 */ /* 0x000fe60008000818 */
[----:B------:R-:W-:Y:S02]  /*38a0*/  WARPGROUP.DEPBAR.LE gsb0, 0x0 ;  /* 0x00008000000079c5 */ /* 0x000fe40000010000 */
[----:B------:R-:W-:Y:S05]  /*38b0*/  @!P0 BRA `(.L_x_50) ;  /* 0xfffffff000b88947 */ /* 0x000fea000383ffff */
.L_x_48:
[----:B------:R5:W-:Y:S04]  /*38c0*/  STL [R1+0x20c], R148 ;  /* 0x00020c9401007387 */ /* 0x000be80000100800 */
[----:B-1-3--:R-:W3:Y:S01]  /*38d0*/  LDL.LU R5, [R1+0x4] ;  /* 0x0000040001057983 */ /* 0x00aee20000300800 */
[----:B------:R-:W-:Y:S06]  /*38e0*/  BAR.SYNC.DEFER_BLOCKING 0x0 ;  /* 0x0000000000007b1d */ /* 0x000fec0000010000 */
[----:B-----5:R-:W3:Y:S04]  /*38f0*/  LDL.LU R148, [R1] ;  /* 0x0000000001947983 */ /* 0x020ee80000300800 */
[----:B------:R1:W-:Y:S04]  /*3900*/  STL [R1+0x208], R149 ;  /* 0x0002089501007387 */ /* 0x0003e80000100800 */
[----:B-1----:R-:W5:Y:S01]  /*3910*/  LDL.LU R149, [R1+0x8] ;  /* 0x0000080001957983 */ /* 0x002f620000300800 */
[----:B------:R-:W1:Y:S03]  /*3920*/  @!P2 SYNCS.CCTL.IV [UR8+0x6000] ;  /* 0x00600000ff00a9b1 */ /* 0x000e660008000008 */
[----:B------:R-:W5:Y:S04]  /*3930*/  LDL.LU R2, [R1+0xc] ;  /* 0x00000c0001027983 */ /* 0x000f680000300800 */
[----:B------:R4:W-:Y:S04]  /*3940*/  STL [R1+0x204], R150 ;  /* 0x0002049601007387 */ /* 0x0009e80000100800 */
[----:B----4-:R-:W4:Y:S04]  /*3950*/  LDL.LU R150, [R1+0x10] ;  /* 0x0000100001967983 */ /* 0x010f280000300800 */
[----:B------:R-:W4:Y:S04]  /*3960*/  LDL.LU R0, [R1+0x14] ;  /* 0x0000140001007983 */ /* 0x000f280000300800 */
[----:B------:R2:W-:Y:S04]  /*3970*/  STL [R1+0x200], R151 ;  /* 0x0002009701007387 */ /* 0x0005e80000100800 */
[----:B--2---:R-:W2:Y:S04]  /*3980*/  LDL.LU R151, [R1+0x18] ;  /* 0x0000180001977983 */ /* 0x004ea80000300800 */
[----:B------:R-:W2:Y:S04]  /*3990*/  LDL.LU R4, [R1+0x1c] ;  /* 0x00001c0001047983 */ /* 0x000ea80000300800 */
        /* <DEDUP_REMOVED lines=117> */
[----:B------:R-:W2:Y:S01]  /*40f0*/  LDL.LU R193, [R1+0x1f4] ;  /* 0x0001f40001c17983 */ /* 0x000ea20000300800 */
[----:B---3--:R-:W-:-:S03]  /*4100*/  F2FP.SATFINITE.E4M3.F32.PACK_AB_MERGE_C R5, R5, R148, RZ ;  /* 0x000000940505723e */ /* 0x008fc600048070ff */
[----:B------:R-:W3:Y:S01]  /*4110*/  LDL.LU R195, [R1+0x1f8] ;  /* 0x0001f80001c37983 */ /* 0x000ee20000300800 */
[----:B-----5:R-:W-:-:S03]  /*4120*/  F2FP.SATFINITE.E4M3.F32.PACK_AB_MERGE_C R2, R2, R149, RZ ;  /* 0x000000950202723e */ /* 0x020fc600048070ff */
[----:B------:R-:W3:Y:S01]  /*4130*/  LDL.LU R194, [R1+0x1fc] ;  /* 0x0001fc0001c27983 */ /* 0x000ee20000300800 */
[----:B----4-:R-:W-:-:S03]  /*4140*/  F2FP.SATFINITE.E4M3.F32.PACK_AB_MERGE_C R0, R0, R150, RZ ;  /* 0x000000960000723e */ /* 0x010fc600048070ff */
[----:B------:R-:W4:Y:S01]  /*4150*/  LDL.LU R148, [R1+0x20c] ;  /* 0x00020c0001947983 */ /* 0x000f220000300800 */
[----:B--2---:R-:W-:-:S03]  /*4160*/  F2FP.SATFINITE.E4M3.F32.PACK_AB_MERGE_C R4, R4, R151, RZ ;  /* 0x000000970404723e */ /* 0x004fc600048070ff */
[----:B------:R-:W4:Y:S04]  /*4170*/  LDL.LU R149, [R1+0x208] ;  /* 0x0002080001957983 */ /* 0x000f280000300800 */
[----:B------:R-:W2:Y:S04]  /*4180*/  LDL.LU R150, [R1+0x204] ;  /* 0x0002040001967983 */ /* 0x000ea80000300800 */
[----:B------:R-:W2:Y:S01]  /*4190*/  LDL.LU R151, [R1+0x200] ;  /* 0x0002000001977983 */ /* 0x000ea20000300800 */
[----:B------:R-:W-:Y:S02]  /*41a0*/  F2FP.SATFINITE.E4M3.F32.PACK_AB_MERGE_C R6, R6, R7, RZ ;  /* 0x000000070606723e */ /* 0x000fe400048070ff */
[----:B------:R-:W-:-:S02]  /*41b0*/  ELECT P0, URZ, PT ;  /* 0x00000000003f782f */ /* 0x000fc40003800000 */
[----:B------:R-:W-:Y:S01]  /*41c0*/  F2FP.SATFINITE.E4M3.F32.PACK_AB_MERGE_C R24, R25, R24, RZ ;  /* 0x000000181918723e */ /* 0x000fe200048070ff */
[----:B------:R-:W5:Y:S01]  /*41d0*/  S2R R7, SR_TID.X ;  /* 0x0000000000077919 */ /* 0x000f620000002100 */
[----:B------:R-:W-:Y:S01]  /*41e0*/  F2FP.SATFINITE.E4M3.F32.PACK_AB_MERGE_C R26, R27, R26, RZ ;  /* 0x0000001a1b1a723e */ /* 0x000fe200048070ff */
[----:B------:R-:W-:Y:S01]  /*41f0*/  UMOV UR14, UR27 ;  /* 0x0000001b000e7c82 */ /* 0x000fe20008000000 */
[----:B------:R-:W-:Y:S02]  /*4200*/  F2FP.SATFINITE.E4M3.F32.PACK_AB_MERGE_C R8, R8, R3, RZ ;  /* 0x000000030808723e */ /* 0x000fe400048070ff */
[----:B------:R-:W-:Y:S02]  /*4210*/  F2FP.SATFINITE.E4M3.F32.PACK_AB_MERGE_C R28, R29, R28, RZ ;  /* 0x0000001c1d1c723e */ /* 0x000fe400048070ff */
[----:B------:R-:W-:Y:S02]  /*4220*/  F2FP.SATFINITE.E4M3.F32.PACK_AB_MERGE_C R30, R31, R30, RZ ;  /* 0x0000001e1f1e723e */ /* 0x000fe400048070ff */
[----:B------:R-:W-:-:S02]  /*4230*/  F2FP.SATFINITE.E4M3.F32.PACK_AB_MERGE_C R88, R89, R88, RZ ;  /* 0x000000585958723e */ /* 0x000fc400048070ff */
[----:B------:R-:W-:Y:S02]  /*4240*/  F2FP.SATFINITE.E4M3.F32.PACK_AB_MERGE_C R90, R91, R90, RZ ;  /* 0x0000005a5b5a723e */ /* 0x000fe400048070ff */
[----:B------:R-:W-:Y:S02]  /*4250*/  F2FP.SATFINITE.E4M3.F32.PACK_AB_MERGE_C R92, R93, R92, RZ ;  /* 0x0000005c5d5c723e */ /* 0x000fe400048070ff */
        /* <DEDUP_REMOVED lines=8> */
[----:B------:R-:W-:Y:S01]  /*42e0*/  F2FP.SATFINITE.E4M3.F32.PACK_AB_MERGE_C R98, R99, R98, RZ ;  /* 0x000000626362723e */ /* 0x000fe200048070ff */
[C---:B-----5:R-:W-:Y:S01]  /*42f0*/  IMAD.SHL.U32 R25, R7.reuse, 0x40, RZ ;  /* 0x0000004007197824 */ /* 0x060fe200078e00ff */
[C---:B------:R-:W-:Y:S01]  /*4300*/  LOP3.LUT R3, R7.reuse, 0x7f, RZ, 0xc0, !PT ;  /* 0x0000007f07037812 */ /* 0x040fe200078ec0ff */
[----:B------:R-:W-:Y:S01]  /*4310*/  IMAD.SHL.U32 R27, R7, 0x2, RZ ;  /* 0x00000002071b7824 */ /* 0x000fe200078e00ff */
[----:B------:R-:W-:-:S02]  /*4320*/  F2FP.SATFINITE.E4M3.F32.PACK_AB_MERGE_C R163, R163, R226, RZ ;  /* 0x000000e2a3a3723e */ /* 0x000fc400048070ff */
[----:B------:R-:W-:Y:S02]  /*4330*/  LOP3.LUT R25, R25, 0x1800, RZ, 0xc0, !PT ;  /* 0x0000180019197812 */ /* 0x000fe400078ec0ff */
[----:B------:R-:W-:Y:S02]  /*4340*/  LOP3.LUT R27, R27, 0x6, RZ, 0xc0, !PT ;  /* 0x000000061b1b7812 */ /* 0x000fe400078ec0ff */
[----:B------:R-:W-:Y:S02]  /*4350*/  F2FP.SATFINITE.E4M3.F32.PACK_AB_MERGE_C R164, R164, R225, RZ ;  /* 0x000000e1a4a4723e */ /* 0x000fe400048070ff */
[----:B------:R-:W-:Y:S02]  /*4360*/  ISETP.LT.U32.AND P0, PT, R3, 0x40, P0 ;  /* 0x000000400300780c */ /* 0x000fe40000701070 */
[----:B------:R-:W-:Y:S02]  /*4370*/  F2FP.SATFINITE.E4M3.F32.PACK_AB_MERGE_C R100, R101, R100, RZ ;  /* 0x000000646564723e */ /* 0x000fe400048070ff */
[----:B------:R-:W-:-:S02]  /*4380*/  F2FP.SATFINITE.E4M3.F32.PACK_AB_MERGE_C R102, R103, R102, RZ ;  /* 0x000000666766723e */ /* 0x000fc400048070ff */
[----:B------:R-:W-:Y:S02]  /*4390*/  F2FP.SATFINITE.E4M3.F32.PACK_AB_MERGE_C R165, R165, R224, RZ ;  /* 0x000000e0a5a5723e */ /* 0x000fe400048070ff */
[----:B------:R-:W-:Y:S02]  /*43a0*/  F2FP.SATFINITE.E4M3.F32.PACK_AB_MERGE_C R11, R11, R250, RZ ;  /* 0x000000fa0b0b723e */ /* 0x000fe400048070ff */
[----:B------:R-:W-:Y:S02]  /*43b0*/  F2FP.SATFINITE.E4M3.F32.PACK_AB_MERGE_C R12, R12, R249, RZ ;  /* 0x000000f90c0c723e */ /* 0x000fe400048070ff */
[----:B------:R-:W-:Y:S01]  /*43c0*/  F2FP.SATFINITE.E4M3.F32.PACK_AB_MERGE_C R13, R13, R248, RZ ;  /* 0x000000f80d0d723e */ /* 0x000fe200048070ff */
[----:B------:R-:W-:Y:S01]  /*43d0*/  VOTEU.ANY UP0, P0 ;  /* 0x00000000003f7886 */ /* 0x000fe20000000100 */
[----:B------:R-:W-:Y:S01]  /*43e0*/  F2FP.SATFINITE.E4M3.F32.PACK_AB_MERGE_C R166, R166, R223, RZ ;  /* 0x000000dfa6a6723e */ /* 0x000fe200048070ff */
[----:B------:R-:W-:Y:S01]  /*43f0*/  VOTEU.ANY UP1, P0 ;  /* 0x00000000003f7886 */ /* 0x000fe20000020100 */
[----:B------:R-:W-:-:S02]  /*4400*/  F2FP.SATFINITE.E4M3.F32.PACK_AB_MERGE_C R14, R14, R247, RZ ;  /* 0x000000f70e0e723e */ /* 0x000fc400048070ff */
[----:B------:R-:W-:Y:S01]  /*4410*/  F2FP.SATFINITE.E4M3.F32.PACK_AB_MERGE_C R40, R41, R40, RZ ;  /* 0x000000282928723e */ /* 0x000fe200048070ff */
[----:B------:R-:W-:Y:S01]  /*4420*/  @UP0 UMOV UR5, UR21 ;  /* 0x0000001500050c82 */ /* 0x000fe20008000000 */
        /* <DEDUP_REMOVED lines=92> */
[----:B------:R-:W-:Y:S02]  /*49f0*/  LOP3.LUT R196, R7, 0x1c, RZ, 0xc0, !PT ;  /* 0x0000001c07c47812 */ /* 0x000fe400078ec0ff */
[----:B------:R-:W-:-:S03]  /*4a00*/  SHF.R.U32.HI R7, RZ, 0x5, R7 ;  /* 0x00000005ff077819 */ /* 0x000fc60000011607 */
[----:B------:R-:W-:Y:S01]  /*4a10*/  IMAD R25, R196, 0x20, R25 ;  /* 0x00000020c4197824 */ /* 0x000fe200078e0219 */
[----:B---3--:R-:W-:Y:S01]  /*4a20*/  F2FP.SATFINITE.E4M3.F32.PACK_AB_MERGE_C R194, R194, R195, RZ ;  /* 0x000000c3c2c2723e */ /* 0x008fe200048070ff */
[----:B------:R-:W-:Y:S01]  /*4a30*/  IMAD R196, R196, 0x4, R27 ;  /* 0x00000004c4c47824 */ /* 0x000fe200078e021b */
[----:B------:R-:W-:-:S03]  /*4a40*/  R2UR UR4, R7 ;  /* 0x00000000070472ca */ /* 0x000fc600000e0000 */
[----:B------:R-:W-:Y:S01]  /*4a50*/  IMAD.IADD R25, R25, 0x1, R196 ;  /* 0x0000000119197824 */ /* 0x000fe200078e02c4 */
[----:B-1----:R-:W-:Y:S01]  /*4a60*/  BAR.SYNC.DEFER_BLOCKING 0x0 ;  /* 0x0000000000007b1d */ /* 0x002fe20000010000 */
[----:B----4-:R-:W-:-:S03]  /*4a70*/  F2FP.SATFINITE.E4M3.F32.PACK_AB_MERGE_C R148, R149, R148, RZ ;  /* 0x000000949594723e */ /* 0x010fc600048070ff */
[----:B------:R-:W-:-:S05]  /*4a80*/  LOP3.LUT R3, R25, 0x10, RZ, 0x3c, !PT ;  /* 0x0000001019037812 */ /* 0x000fca00078e3cff */
[----:B------:R-:W-:Y:S01]  /*4a90*/  ULOP3.LUT UR4, UR4, 0x1, URZ, 0xc0, !UPT ;  /* 0x0000000104047892 */ /* 0x000fe2000f8ec03f */
[----:B--2---:R-:W-:-:S03]  /*4aa0*/  F2FP.SATFINITE.E4M3.F32.PACK_AB_MERGE_C R150, R151, R150, RZ ;  /* 0x000000969796723e */ /* 0x004fc600048070ff */
[----:B------:R-:W-:Y:S02]  /*4ab0*/  ULEA UR13, UR4, UR11, 0x7 ;  /* 0x0000000b040d7291 */ /* 0x000fe4000f8e383f */
[----:B------:R-:W-:-:S03]  /*4ac0*/  ULEA UR12, UR4, UR8, 0xe ;  /* 0x00000008040c7291 */ /* 0x000fc6000f8e703f */
[----:B------:R-:W-:Y:S01]  /*4ad0*/  @UP0 UMOV UR4, UR20 ;  /* 0x0000001400040c82 */ /* 0x000fe20008000000 */
[----:B------:R1:W-:Y:S04]  /*4ae0*/  STS.U16 [R25+UR8], R5 ;  /* 0x0000000519007988 */ /* 0x0003e80008000408 */
[----:B------:R-:W-:Y:S04]  /*4af0*/  STS.U16 [R25+UR8+0x400], R2 ;  /* 0x0004000219007988 */ /* 0x000fe80008000408 */
[----:B------:R-:W-:Y:S01]  /*4b00*/  STS.U16 [R25+UR8+0x8], R0 ;  /* 0x0000080019007988 */ /* 0x000fe20008000408 */
[----:B-1----:R-:W-:-:S03]  /*4b10*/  LOP3.LUT R5, R25, 0x20, RZ, 0x3c, !PT ;  /* 0x0000002019057812 */ /* 0x002fc600078e3cff */
[----:B------:R-:W-:Y:S04]  /*4b20*/  STS.U16 [R25+UR8+0x408], R4 ;  /* 0x0004080419007988 */ /* 0x000fe80008000408 */
        /* <DEDUP_REMOVED lines=12> */
[----:B------:R-:W-:Y:S04]  /*4bf0*/  STS.U16 [R3+UR8], R6 ;  /* 0x0000000603007988 */ /* 0x000fe80008000408 */
        /* <DEDUP_REMOVED lines=14> */
[----:B------:R1:W-:Y:S04]  /*4ce0*/  STS.U16 [R3+UR8+0x6408], R102 ;  /* 0x0064086603007988 */ /* 0x0003e80008000408 */
[----:B------:R-:W-:Y:S04]  /*4cf0*/  STS.U16 [R5+UR8], R11 ;  /* 0x0000000b05007988 */ /* 0x000fe80008000408 */
        /* <DEDUP_REMOVED lines=52> */
[----:B-1----:R-:W-:-:S02]  /*5040*/  LOP3.LUT R5, R25, 0x60, RZ, 0x3c, !PT ;  /* 0x0000006019057812 */ /* 0x002fc400078e3cff */
[----:B------:R-:W-:Y:S01]  /*5050*/  LOP3.LUT R25, R25, 0x70, RZ, 0x3c, !PT ;  /* 0x0000007019197812 */ /* 0x000fe200078e3cff */
        /* <DEDUP_REMOVED lines=45> */
[----:B------:R-:W-:Y:S01]  /*5330*/  STS.U16 [R25+UR8+0x6408], R150 ;  /* 0x0064089619007988 */ /* 0x000fe20008000408 */
[----:B------:R1:W-:Y:S06]  /*5340*/  MEMBAR.ALL.CTA ;  /* 0x0000000000007992 */ /* 0x0003ec0000008000 */
[----:B-1----:R-:W1:Y:S02]  /*5350*/  FENCE.VIEW.ASYNC.S ;  /* 0x00000000000073c6 */ /* 0x002e640000000000 */
[----:B-1----:R-:W-:Y:S06]  /*5360*/  BAR.SYNC.DEFER_BLOCKING 0x0 ;  /* 0x0000000000007b1d */ /* 0x002fec0000010000 */
[----:B------:R1:W-:Y:S01]  /*5370*/  @UP1 UTMASTG.2D [UR12], [UR4] ;  /* 0x0000000c040013b5 */ /* 0x0003e20008008000 */
[----:B------:R0:W-:Y:S01]  /*5380*/  UTMACMDFLUSH ;  /* 0x00000000000079b7 */ /* 0x0001e20000000000 */
[----:B------:R-:W-:-:S04]  /*5390*/  DEPBAR.LE SB0, 0x0 ;  /* 0x000080000000791a */ /* 0x000fc80000000000 */
[----:B------:R-:W-:Y:S06]  /*53a0*/  BAR.SYNC.DEFER_BLOCKING 0x0 ;  /* 0x0000000000007b1d */ /* 0x000fec0000010000 */
[----:B-1----:R-:W-:Y:S05]  /*53b0*/  EXIT ;  /* 0x000000000000794d */ /* 0x002fea0003800000 */
.L_x_49:
[----:B------:R-:W1:Y:S02]  /*53c0*/  SYNCS.PHASECHK.TRANS64.TRYWAIT P0, [UR8+0x6000], R2 ;  /* 0x00600002ff0075a7 */ /* 0x000e640008000148 */
[----:B-1----:R-:W-:Y:S05]  /*53d0*/  @!P0 BRA `(.L_x_49) ;  /* 0xfffffffc00f88947 */ /* 0x002fea000383ffff */
[----:B------:R-:W-:Y:S05]  /*53e0*/  BRA `(.L_x_51) ;  /* 0xffffffd800607947 */ /* 0x000fea000383ffff */
.L_x_52:
[----:B------:R-:W-:-:S00]  /*53f0*/  BRA `(.L_x_52) ;  /* 0xfffffffc00fc7947 */ /* 0x000fc0000383ffff */
[----:B------:R-:W-:-:S00]  /*5400*/  NOP ;  /* 0x0000000000007918 */ /* 0x000fc00000000000 */
[----:B------:R-:W-:-:S00]  /*5410*/  NOP ;  /* 0x0000000000007918 */ /* 0x000fc00000000000 */
[----:B------:R-:W-:-:S00]  /*5420*/  NOP ;  /* 0x0000000000007918 */ /* 0x000fc00000000000 */
[----:B------:R-:W-:-:S00]  /*5430*/  NOP ;  /* 0x0000000000007918 */ /* 0x000fc00000000000 */
[----:B------:R-:W-:-:S00]  /*5440*/  NOP ;  /* 0x0000000000007918 */ /* 0x000fc00000000000 */
[----:B------:R-:W-:-:S00]  /*5450*/  NOP ;  /* 0x0000000000007918 */ /* 0x000fc00000000000 */
[----:B------:R-:W-:-:S00]  /*5460*/  NOP ;  /* 0x0000000000007918 */ /* 0x000fc00000000000 */
[----:B------:R-:W-:-:S00]  /*5470*/  NOP ;  /* 0x0000000000007918 */ /* 0x000fc00000000000 */
.L_x_53:


//--------------------- .nv.shared.gluon_wgmma    --------------------------
	.section	.nv.shared.gluon_wgmma,"aw",@nobits
	.sectionflags	@""
	.align	16
	.zero		1024


//--------------------- .nv.shared.reserved.0     --------------------------
	.section	.nv.shared.reserved.0,"aw",@nobits
	.weak		__nv_reservedSMEM_offset_0_alias
	.size		__nv_reservedSMEM_offset_0_alias, 0, 0
	.other		__nv_reservedSMEM_offset_0_alias,@"STO_CUDA_RESERVED_SHARED STV_DEFAULT"
__nv_reservedSMEM_offset_0_alias:
	.zero		0


//--------------------- .nv.constant0.gluon_wgmma --------------------------
	.section	.nv.constant0.gluon_wgmma,"a",@progbits
	.sectionflags	@""
	.align	4
.nv.constant0.gluon_wgmma:
	.zero		608


//--------------------- SYMBOLS --------------------------

	.type		.nv.reservedSmem.offset0,@object
	.size		.nv.reservedSmem.offset0,0x4
